	.target	sm_100a

	.elftype	@"ET_EXEC"


//--------------------- .note.nv.tkinfo           --------------------------
	.section	.note.nv.tkinfo,"",@"SHT_NOTE"
	.sectionflags	@"SHF_NOTE_NV_TKINFO"
	.tkinfo
        /*0018*/ 	.word	0x00000002
        /*0030*/ 	.string	""
        /*0030*/ 	.string	"ptxas"
        /*0030*/ 	.string	"Cuda compilation tools, release 13.0, V13.0.88"
        /*0030*/ 	.string	"Build cuda_13.0.r13.0/compiler.36424714_0"
        /*0030*/ 	.string	"-arch sm_100a -m 64 "



//--------------------- .note.nv.cuinfo           --------------------------
	.section	.note.nv.cuinfo,"",@"SHT_NOTE"
	.sectionflags	@"SHF_NOTE_NV_CUINFO"
        /*0018*/ 	.short	0x0002
        /*001a*/ 	.short	0x0064
        /*001c*/ 	.short	0x0082
	.zero		2


//--------------------- .nv.info                  --------------------------
	.section	.nv.info,"",@"SHT_CUDA_INFO"
	.align	4


	//----- nvinfo : EIATTR_REGCOUNT
	.align		4
        /*0000*/ 	.byte	0x04, 0x2f
        /*0002*/ 	.short	(.L_19 - .L_18)
	.align		4
.L_18:
        /*0004*/ 	.word	index@(_ZN7cutlass13device_kernelINS_4gemm6kernel13GemmUniversalIN4cute5tupleIJiiiiEEENS1_10collective13CollectiveMmaINS1_35MainloopSm100TmaUmmaWarpSpecializedILi3ELi2ELi4ENS5_IJNS4_1CILi1EEESB_SB_EEEEENS5_IJNSA_ILi128EEENSA_ILi64EEESF_EEENS_10bfloat16_tENS5_IJlSB_lEEESH_SI_NS4_8TiledMMAINS4_8MMA_AtomIJNS4_20SM100_MMA_F16BF16_SSISH_SH_fLi128ELi64ELNS4_4UMMA5MajorE0ELSN_0ELNSM_7ScaleInE0ELSO_0EEEEEENS4_6LayoutISC_NS5_IJNSA_ILi0EEESS_SS_EEEEENS5_IJNS4_10UnderscoreESV_SV_EEEEENS4_13SM90_TMA_LOADENS4_14ComposedLayoutINS4_7SwizzleILi3ELi4ELi3EEENS4_18smem_ptr_flag_bitsILi16EEENSR_INS5_IJNSA_ILi8EEESF_EEENS5_IJSF_SB_EEEEEEEvNS4_8identityESY_S18_vS19_EENS_8epilogue10collective18CollectiveEpilogueINS1B_23Sm100TmaWarpSpecializedILi3ELi2ELi32ELb1ELb0EEEJSG_NS5_IJNSR_ISE_SB_EENSR_INSA_ILi32EEESB_EEEEESH_SI_SH_SI_NS1B_6fusion15FusionCallbacksIS1F_NS1K_17LinearCombinationISH_fSH_fLNS_15FloatRoundStyleE2EEESG_S1J_JEEENS4_5SM1004TMEM4LOAD26SM100_TMEM_LOAD_32dp32b32xESY_NSZ_INS10_ILi2ELi4ELi3EEES13_NSR_INS5_IJS14_S1H_EEENS5_IJS1H_SB_EEEEEEENS4_39AutoVectorizingCopyWithAssumedAlignmentILi128EEENS4_14SM90_TMA_STOREES1Y_S20_S20_EEEvvEEEEvNT_6ParamsE)
        /*0008*/ 	.word	0x0000006f


	//----- nvinfo : EIATTR_FRAME_SIZE
	.align		4
.L_19:
        /*000c*/ 	.byte	0x04, 0x11
        /*000e*/ 	.short	(.L_21 - .L_20)
	.align		4
.L_20:
        /*0010*/ 	.word	index@($__internal_2_$__cuda_sm10x_tcgen05_guardrail_trap_unallocated_columns_being_dealloced)
        /*0014*/ 	.word	0x00000000


	//----- nvinfo : EIATTR_FRAME_SIZE
	.align		4
.L_21:
        /*0018*/ 	.byte	0x04, 0x11
        /*001a*/ 	.short	(.L_23 - .L_22)
	.align		4
.L_22:
        /*001c*/ 	.word	index@($__internal_1_$__cuda_sm10x_tcgen05_guardrail_trap_phase_invalid_during_alloc)
        /*0020*/ 	.word	0x00000000


	//----- nvinfo : EIATTR_FRAME_SIZE
	.align		4
.L_23:
        /*0024*/ 	.byte	0x04, 0x11
        /*0026*/ 	.short	(.L_25 - .L_24)
	.align		4
.L_24:
        /*0028*/ 	.word	index@($__internal_0_$__cuda_sm10x_tcgen05_guardrail_trap_col_being_dealloced_not_returned_by_alloc)
        /*002c*/ 	.word	0x00000000


	//----- nvinfo : EIATTR_FRAME_SIZE
	.align		4
.L_25:
        /*0030*/ 	.byte	0x04, 0x11
        /*0032*/ 	.short	(.L_27 - .L_26)
	.align		4
.L_26:
        /*0034*/ 	.word	index@(_ZN7cutlass13device_kernelINS_4gemm6kernel13GemmUniversalIN4cute5tupleIJiiiiEEENS1_10collective13CollectiveMmaINS1_35MainloopSm100TmaUmmaWarpSpecializedILi3ELi2ELi4ENS5_IJNS4_1CILi1EEESB_SB_EEEEENS5_IJNSA_ILi128EEENSA_ILi64EEESF_EEENS_10bfloat16_tENS5_IJlSB_lEEESH_SI_NS4_8TiledMMAINS4_8MMA_AtomIJNS4_20SM100_MMA_F16BF16_SSISH_SH_fLi128ELi64ELNS4_4UMMA5MajorE0ELSN_0ELNSM_7ScaleInE0ELSO_0EEEEEENS4_6LayoutISC_NS5_IJNSA_ILi0EEESS_SS_EEEEENS5_IJNS4_10UnderscoreESV_SV_EEEEENS4_13SM90_TMA_LOADENS4_14ComposedLayoutINS4_7SwizzleILi3ELi4ELi3EEENS4_18smem_ptr_flag_bitsILi16EEENSR_INS5_IJNSA_ILi8EEESF_EEENS5_IJSF_SB_EEEEEEEvNS4_8identityESY_S18_vS19_EENS_8epilogue10collective18CollectiveEpilogueINS1B_23Sm100TmaWarpSpecializedILi3ELi2ELi32ELb1ELb0EEEJSG_NS5_IJNSR_ISE_SB_EENSR_INSA_ILi32EEESB_EEEEESH_SI_SH_SI_NS1B_6fusion15FusionCallbacksIS1F_NS1K_17LinearCombinationISH_fSH_fLNS_15FloatRoundStyleE2EEESG_S1J_JEEENS4_5SM1004TMEM4LOAD26SM100_TMEM_LOAD_32dp32b32xESY_NSZ_INS10_ILi2ELi4ELi3EEES13_NSR_INS5_IJS14_S1H_EEENS5_IJS1H_SB_EEEEEEENS4_39AutoVectorizingCopyWithAssumedAlignmentILi128EEENS4_14SM90_TMA_STOREES1Y_S20_S20_EEEvvEEEEvNT_6ParamsE)
        /*0038*/ 	.word	0x00000000


	//----- nvinfo : EIATTR_MIN_STACK_SIZE
	.align		4
.L_27:
        /*003c*/ 	.byte	0x04, 0x12
        /*003e*/ 	.short	(.L_29 - .L_28)
	.align		4
.L_28:
        /*0040*/ 	.word	index@(_ZN7cutlass13device_kernelINS_4gemm6kernel13GemmUniversalIN4cute5tupleIJiiiiEEENS1_10collective13CollectiveMmaINS1_35MainloopSm100TmaUmmaWarpSpecializedILi3ELi2ELi4ENS5_IJNS4_1CILi1EEESB_SB_EEEEENS5_IJNSA_ILi128EEENSA_ILi64EEESF_EEENS_10bfloat16_tENS5_IJlSB_lEEESH_SI_NS4_8TiledMMAINS4_8MMA_AtomIJNS4_20SM100_MMA_F16BF16_SSISH_SH_fLi128ELi64ELNS4_4UMMA5MajorE0ELSN_0ELNSM_7ScaleInE0ELSO_0EEEEEENS4_6LayoutISC_NS5_IJNSA_ILi0EEESS_SS_EEEEENS5_IJNS4_10UnderscoreESV_SV_EEEEENS4_13SM90_TMA_LOADENS4_14ComposedLayoutINS4_7SwizzleILi3ELi4ELi3EEENS4_18smem_ptr_flag_bitsILi16EEENSR_INS5_IJNSA_ILi8EEESF_EEENS5_IJSF_SB_EEEEEEEvNS4_8identityESY_S18_vS19_EENS_8epilogue10collective18CollectiveEpilogueINS1B_23Sm100TmaWarpSpecializedILi3ELi2ELi32ELb1ELb0EEEJSG_NS5_IJNSR_ISE_SB_EENSR_INSA_ILi32EEESB_EEEEESH_SI_SH_SI_NS1B_6fusion15FusionCallbacksIS1F_NS1K_17LinearCombinationISH_fSH_fLNS_15FloatRoundStyleE2EEESG_S1J_JEEENS4_5SM1004TMEM4LOAD26SM100_TMEM_LOAD_32dp32b32xESY_NSZ_INS10_ILi2ELi4ELi3EEES13_NSR_INS5_IJS14_S1H_EEENS5_IJS1H_SB_EEEEEEENS4_39AutoVectorizingCopyWithAssumedAlignmentILi128EEENS4_14SM90_TMA_STOREES1Y_S20_S20_EEEvvEEEEvNT_6ParamsE)
        /*0044*/ 	.word	0x00000000
.L_29:


//--------------------- .nv.compat                --------------------------
	.section	.nv.compat,"",@"SHT_CUDA_COMPAT_INFO"
	.align	4
        /*0000*/ 	.byte	0x02, 0x09, 0x01, 0x00, 0x02, 0x02, 0x02, 0x00, 0x02, 0x05, 0x05, 0x00, 0x03, 0x07, 0x01, 0x01
        /*0010*/ 	.byte	0x02, 0x03, 0x01, 0x00, 0x02, 0x06, 0x01, 0x00, 0x04, 0x0b, 0x08, 0x00, 0x09, 0x00, 0x00, 0x00
        /*0020*/ 	.byte	0x00, 0x00, 0x00, 0x00


//--------------------- .nv.info._ZN7cutlass13device_kernelINS_4gemm6kernel13GemmUniversalIN4cute5tupleIJiiiiEEENS1_10collective13CollectiveMmaINS1_35MainloopSm100TmaUmmaWarpSpecializedILi3ELi2ELi4ENS5_IJNS4_1CILi1EEESB_SB_EEEEENS5_IJNSA_ILi128EEENSA_ILi64EEESF_EEENS_10bfloat16_tENS5_IJlSB_lEEESH_SI_NS4_8TiledMMAINS4_8MMA_AtomIJNS4_20SM100_MMA_F16BF16_SSISH_SH_fLi128ELi64ELNS4_4UMMA5MajorE0ELSN_0ELNSM_7ScaleInE0ELSO_0EEEEEENS4_6LayoutISC_NS5_IJNSA_ILi0EEESS_SS_EEEEENS5_IJNS4_10UnderscoreESV_SV_EEEEENS4_13SM90_TMA_LOADENS4_14ComposedLayoutINS4_7SwizzleILi3ELi4ELi3EEENS4_18smem_ptr_flag_bitsILi16EEENSR_INS5_IJNSA_ILi8EEESF_EEENS5_IJSF_SB_EEEEEEEvNS4_8identityESY_S18_vS19_EENS_8epilogue10collective18CollectiveEpilogueINS1B_23Sm100TmaWarpSpecializedILi3ELi2ELi32ELb1ELb0EEEJSG_NS5_IJNSR_ISE_SB_EENSR_INSA_ILi32EEESB_EEEEESH_SI_SH_SI_NS1B_6fusion15FusionCallbacksIS1F_NS1K_17LinearCombinationISH_fSH_fLNS_15FloatRoundStyleE2EEESG_S1J_JEEENS4_5SM1004TMEM4LOAD26SM100_TMEM_LOAD_32dp32b32xESY_NSZ_INS10_ILi2ELi4ELi3EEES13_NSR_INS5_IJS14_S1H_EEENS5_IJS1H_SB_EEEEEEENS4_39AutoVectorizingCopyWithAssumedAlignmentILi128EEENS4_14SM90_TMA_STOREES1Y_S20_S20_EEEvvEEEEvNT_6ParamsE --------------------------
	.section	.nv.info._ZN7cutlass13device_kernelINS_4gemm6kernel13GemmUniversalIN4cute5tupleIJiiiiEEENS1_10collective13CollectiveMmaINS1_35MainloopSm100TmaUmmaWarpSpecializedILi3ELi2ELi4ENS5_IJNS4_1CILi1EEESB_SB_EEEEENS5_IJNSA_ILi128EEENSA_ILi64EEESF_EEENS_10bfloat16_tENS5_IJlSB_lEEESH_SI_NS4_8TiledMMAINS4_8MMA_AtomIJNS4_20SM100_MMA_F16BF16_SSISH_SH_fLi128ELi64ELNS4_4UMMA5MajorE0ELSN_0ELNSM_7ScaleInE0ELSO_0EEEEEENS4_6LayoutISC_NS5_IJNSA_ILi0EEESS_SS_EEEEENS5_IJNS4_10UnderscoreESV_SV_EEEEENS4_13SM90_TMA_LOADENS4_14ComposedLayoutINS4_7SwizzleILi3ELi4ELi3EEENS4_18smem_ptr_flag_bitsILi16EEENSR_INS5_IJNSA_ILi8EEESF_EEENS5_IJSF_SB_EEEEEEEvNS4_8identityESY_S18_vS19_EENS_8epilogue10collective18CollectiveEpilogueINS1B_23Sm100TmaWarpSpecializedILi3ELi2ELi32ELb1ELb0EEEJSG_NS5_IJNSR_ISE_SB_EENSR_INSA_ILi32EEESB_EEEEESH_SI_SH_SI_NS1B_6fusion15FusionCallbacksIS1F_NS1K_17LinearCombinationISH_fSH_fLNS_15FloatRoundStyleE2EEESG_S1J_JEEENS4_5SM1004TMEM4LOAD26SM100_TMEM_LOAD_32dp32b32xESY_NSZ_INS10_ILi2ELi4ELi3EEES13_NSR_INS5_IJS14_S1H_EEENS5_IJS1H_SB_EEEEEEENS4_39AutoVectorizingCopyWithAssumedAlignmentILi128EEENS4_14SM90_TMA_STOREES1Y_S20_S20_EEEvvEEEEvNT_6ParamsE,"",@"SHT_CUDA_INFO"
	.sectionflags	@""
	.align	4


	//----- nvinfo : EIATTR_CUDA_API_VERSION
	.align		4
        /*0000*/ 	.byte	0x04, 0x37
        /*0002*/ 	.short	(.L_31 - .L_30)
.L_30:
        /*0004*/ 	.word	0x00000082


	//----- nvinfo : EIATTR_KPARAM_INFO
	.align		4
.L_31:
        /*0008*/ 	.byte	0x04, 0x17
        /*000a*/ 	.short	(.L_33 - .L_32)
.L_32:
        /*000c*/ 	.word	0x00000000
        /*0010*/ 	.short	0x0000
        /*0012*/ 	.short	0x0000
        /*0014*/ 	.byte	0x00, 0xf0, 0x01, 0x20


	//----- nvinfo : EIATTR_AT_ENTRY_FRAGMENTS
	.align		4
.L_33:
        /*0018*/ 	.byte	0x04, 0x4f
        /*001a*/ 	.short	(.L_35 - .L_34)


	//   ....[0]....
.L_34:
        /*001c*/ 	.word	0x00000006


	//----- nvinfo : EIATTR_RESERVED_SMEM_USED
	.align		4
.L_35:
        /*0020*/ 	.byte	0x01, 0x41
	.zero		2


	//----- nvinfo : EIATTR_SPARSE_MMA_MASK
	.align		4
        /*0024*/ 	.byte	0x03, 0x50
        /*0026*/ 	.short	0x0000


	//----- nvinfo : EIATTR_TCGEN05_1CTA_USED
	.align		4
        /*0028*/ 	.byte	0x01, 0x51
	.zero		2


	//----- nvinfo : EIATTR_MAXREG_COUNT
	.align		4
        /*002c*/ 	.byte	0x03, 0x1b
        /*002e*/ 	.short	0x00ff


	//----- nvinfo : EIATTR_NUM_BARRIERS
	.align		4
        /*0030*/ 	.byte	0x02, 0x4c
        /*0032*/ 	.byte	0x07
	.zero		1


	//----- nvinfo : EIATTR_EXTERNS
	.align		4
        /*0034*/ 	.byte	0x04, 0x0f
        /*0036*/ 	.short	(.L_37 - .L_36)


	//   ....[0]....
	.align		4
.L_36:
        /*0038*/ 	.word	index@(__assertfail)


	//----- nvinfo : EIATTR_MERCURY_ISA_VERSION
	.align		4
.L_37:
        /*003c*/ 	.byte	0x03, 0x5f
        /*003e*/ 	.short	0x0101


	//----- nvinfo : EIATTR_INT_WARP_WIDE_INSTR_OFFSETS
	.align		4
        /*0040*/ 	.byte	0x04, 0x31
        /*0042*/ 	.short	(.L_39 - .L_38)


	//   ....[0]....
.L_38:
        /*0044*/ 	.word	0x00001da0


	//   ....[1]....
        /*0048*/ 	.word	0x00003750


	//   ....[2]....
        /*004c*/ 	.word	0x00003780


	//   ....[3]....
        /*0050*/ 	.word	0x000037d0


	//   ....[4]....
        /*0054*/ 	.word	0x000040c0


	//   ....[5]....
        /*0058*/ 	.word	0x000040e0


	//   ....[6]....
        /*005c*/ 	.word	0x000043b0


	//   ....[7]....
        /*0060*/ 	.word	0x000044e0


	//----- nvinfo : EIATTR_COOP_GROUP_MASK_REGIDS
	.align		4
.L_39:
        /*0064*/ 	.byte	0x04, 0x29
        /*0066*/ 	.short	(.L_41 - .L_40)


	//   ....[0]....
.L_40:
        /*0068*/ 	.word	0xffffffff


	//   ....[1]....
        /*006c*/ 	.word	0xffffffff


	//   ....[2]....
        /*0070*/ 	.word	0xffffffff


	//   ....[3]....
        /*0074*/ 	.word	0xffffffff


	//   ....[4]....
        /*0078*/ 	.word	0xffffffff


	//   ....[5]....
        /*007c*/ 	.word	0xffffffff


	//   ....[6]....
        /*0080*/ 	.word	0xffffffff


	//   ....[7]....
        /*0084*/ 	.word	0xffffffff


	//   ....[8]....
        /*0088*/ 	.word	0xffffffff


	//   ....[9]....
        /*008c*/ 	.word	0xffffffff


	//   ....[10]....
        /*0090*/ 	.word	0xffffffff


	//   ....[11]....
        /*0094*/ 	.word	0xffffffff


	//   ....[12]....
        /*0098*/ 	.word	0xffffffff


	//----- nvinfo : EIATTR_COOP_GROUP_INSTR_OFFSETS
	.align		4
.L_41:
        /*009c*/ 	.byte	0x04, 0x28
        /*009e*/ 	.short	(.L_43 - .L_42)


	//   ....[0]....
.L_42:
        /*00a0*/ 	.word	0x00000090


	//   ....[1]....
        /*00a4*/ 	.word	0x000004d0


	//   ....[2]....
        /*00a8*/ 	.word	0x00000620


	//   ....[3]....
        /*00ac*/ 	.word	0x000007a0


	//   ....[4]....
        /*00b0*/ 	.word	0x000008a0


	//   ....[5]....
        /*00b4*/ 	.word	0x00000a10


	//   ....[6]....
        /*00b8*/ 	.word	0x00000bb0


	//   ....[7]....
        /*00bc*/ 	.word	0x00001c80


	//   ....[8]....
        /*00c0*/ 	.word	0x000029d0


	//   ....[9]....
        /*00c4*/ 	.word	0x00002be0


	//   ....[10]....
        /*00c8*/ 	.word	0x00002c10


	//   ....[11]....
        /*00cc*/ 	.word	0x00003640


	//   ....[12]....
        /*00d0*/ 	.word	0x00003870


	//----- nvinfo : EIATTR_VRC_CTA_INIT_COUNT
	.align		4
.L_43:
        /*00d4*/ 	.byte	0x02, 0x4a
        /*00d6*/ 	.byte	0x80
	.zero		1


	//----- nvinfo : EIATTR_SYSCALL_OFFSETS
	.align		4
        /*00d8*/ 	.byte	0x04, 0x46
        /*00da*/ 	.short	(.L_45 - .L_44)


	//   ....[0]....
.L_44:
        /*00dc*/ 	.word	0x00005090


	//   ....[1]....
        /*00e0*/ 	.word	0x00005180


	//   ....[2]....
        /*00e4*/ 	.word	0x000059c0


	//   ....[3]....
        /*00e8*/ 	.word	0x00006670


	//----- nvinfo : EIATTR_MBARRIER_INSTR_OFFSETS
	.align		4
.L_45:
        /*00ec*/ 	.byte	0x04, 0x39
        /*00ee*/ 	.short	(.L_47 - .L_46)


	//   ....[0]....
.L_46:
        /*00f0*/ 	.word	0x000005b0
        /*00f4*/ 	.word	0x000000ff
        /*00f8*/ 	.word	0x00000000
        /*00fc*/ 	.short	0x0100
        /*00fe*/ 	.byte	0x05
	.zero		1


	//   ....[1]....
        /*0100*/ 	.word	0x000005c0
        /*0104*/ 	.word	0x000000ff
        /*0108*/ 	.word	0x00000018
        /*010c*/ 	.short	0x0100
        /*010e*/ 	.byte	0x05
	.zero		1


	//   ....[2]....
        /*0110*/ 	.word	0x000005d0
        /*0114*/ 	.word	0x000000ff
        /*0118*/ 	.word	0x00000008
        /*011c*/ 	.short	0x0100
        /*011e*/ 	.byte	0x05
	.zero		1


	//   ....[3]....
        /*0120*/ 	.word	0x000005e0
        /*0124*/ 	.word	0x000000ff
        /*0128*/ 	.word	0x00000020
        /*012c*/ 	.short	0x0100
        /*012e*/ 	.byte	0x05
	.zero		1


	//   ....[4]....
        /*0130*/ 	.word	0x000005f0
        /*0134*/ 	.word	0x000000ff
        /*0138*/ 	.word	0x00000010
        /*013c*/ 	.short	0x0100
        /*013e*/ 	.byte	0x05
	.zero		1


	//   ....[5]....
        /*0140*/ 	.word	0x00000600
        /*0144*/ 	.word	0x000000ff
        /*0148*/ 	.word	0x00000028
        /*014c*/ 	.short	0x0100
        /*014e*/ 	.byte	0x05
	.zero		1


	//   ....[6]....
        /*0150*/ 	.word	0x00000730
        /*0154*/ 	.word	0x000000ff
        /*0158*/ 	.word	0x00000030
        /*015c*/ 	.short	0x0100
        /*015e*/ 	.byte	0x07
	.zero		1


	//   ....[7]....
        /*0160*/ 	.word	0x00000740
        /*0164*/ 	.word	0x000000ff
        /*0168*/ 	.word	0x00000048
        /*016c*/ 	.short	0x0100
        /*016e*/ 	.byte	0x07
	.zero		1


	//   ....[8]....
        /*0170*/ 	.word	0x00000750
        /*0174*/ 	.word	0x000000ff
        /*0178*/ 	.word	0x00000038
        /*017c*/ 	.short	0x0100
        /*017e*/ 	.byte	0x07
	.zero		1


	//   ....[9]....
        /*0180*/ 	.word	0x00000760
        /*0184*/ 	.word	0x000000ff
        /*0188*/ 	.word	0x00000050
        /*018c*/ 	.short	0x0100
        /*018e*/ 	.byte	0x07
	.zero		1


	//   ....[10]....
        /*0190*/ 	.word	0x00000770
        /*0194*/ 	.word	0x000000ff
        /*0198*/ 	.word	0x00000040
        /*019c*/ 	.short	0x0100
        /*019e*/ 	.byte	0x07
	.zero		1


	//   ....[11]....
        /*01a0*/ 	.word	0x00000780
        /*01a4*/ 	.word	0x000000ff
        /*01a8*/ 	.word	0x00000058
        /*01ac*/ 	.short	0x0100
        /*01ae*/ 	.byte	0x07
	.zero		1


	//   ....[12]....
        /*01b0*/ 	.word	0x00000870
        /*01b4*/ 	.word	0x000000ff
        /*01b8*/ 	.word	0x00000060
        /*01bc*/ 	.short	0x0100
        /*01be*/ 	.byte	0x05
	.zero		1


	//   ....[13]....
        /*01c0*/ 	.word	0x00000880
        /*01c4*/ 	.word	0x000000ff
        /*01c8*/ 	.word	0x00000068
        /*01cc*/ 	.short	0x0100
        /*01ce*/ 	.byte	0x05
	.zero		1


	//   ....[14]....
        /*01d0*/ 	.word	0x000009c0
        /*01d4*/ 	.word	0x000000ff
        /*01d8*/ 	.word	0x00000070
        /*01dc*/ 	.short	0x0100
        /*01de*/ 	.byte	0x05
	.zero		1


	//   ....[15]....
        /*01e0*/ 	.word	0x000009d0
        /*01e4*/ 	.word	0x000000ff
        /*01e8*/ 	.word	0x00000080
        /*01ec*/ 	.short	0x0100
        /*01ee*/ 	.byte	0x05
	.zero		1


	//   ....[16]....
        /*01f0*/ 	.word	0x000009e0
        /*01f4*/ 	.word	0x000000ff
        /*01f8*/ 	.word	0x00000078
        /*01fc*/ 	.short	0x0100
        /*01fe*/ 	.byte	0x05
	.zero		1


	//   ....[17]....
        /*0200*/ 	.word	0x000009f0
        /*0204*/ 	.word	0x000000ff
        /*0208*/ 	.word	0x00000088
        /*020c*/ 	.short	0x0100
        /*020e*/ 	.byte	0x05
	.zero		1


	//   ....[18]....
        /*0210*/ 	.word	0x00000b20
        /*0214*/ 	.word	0x000000ff
        /*0218*/ 	.word	0x00000090
        /*021c*/ 	.short	0x0100
        /*021e*/ 	.byte	0x07
	.zero		1


	//   ....[19]....
        /*0220*/ 	.word	0x00000b30
        /*0224*/ 	.word	0x000000ff
        /*0228*/ 	.word	0x000000b0
        /*022c*/ 	.short	0x0100
        /*022e*/ 	.byte	0x07
	.zero		1


	//   ....[20]....
        /*0230*/ 	.word	0x00000b40
        /*0234*/ 	.word	0x000000ff
        /*0238*/ 	.word	0x00000098
        /*023c*/ 	.short	0x0100
        /*023e*/ 	.byte	0x07
	.zero		1


	//   ....[21]....
        /*0240*/ 	.word	0x00000b50
        /*0244*/ 	.word	0x000000ff
        /*0248*/ 	.word	0x000000b8
        /*024c*/ 	.short	0x0100
        /*024e*/ 	.byte	0x07
	.zero		1


	//   ....[22]....
        /*0250*/ 	.word	0x00000b60
        /*0254*/ 	.word	0x000000ff
        /*0258*/ 	.word	0x000000a0
        /*025c*/ 	.short	0x0100
        /*025e*/ 	.byte	0x07
	.zero		1


	//   ....[23]....
        /*0260*/ 	.word	0x00000b70
        /*0264*/ 	.word	0x000000ff
        /*0268*/ 	.word	0x000000c0
        /*026c*/ 	.short	0x0100
        /*026e*/ 	.byte	0x07
	.zero		1


	//   ....[24]....
        /*0270*/ 	.word	0x00000b80
        /*0274*/ 	.word	0x000000ff
        /*0278*/ 	.word	0x000000a8
        /*027c*/ 	.short	0x0100
        /*027e*/ 	.byte	0x07
	.zero		1


	//   ....[25]....
        /*0280*/ 	.word	0x00000b90
        /*0284*/ 	.word	0x000000ff
        /*0288*/ 	.word	0x000000c8
        /*028c*/ 	.short	0x0100
        /*028e*/ 	.byte	0x07
	.zero		1


	//   ....[26]....
        /*0290*/ 	.word	0x00000c80
        /*0294*/ 	.word	0x000000ff
        /*0298*/ 	.word	0x000000d0
        /*029c*/ 	.short	0x0100
        /*029e*/ 	.byte	0x05
	.zero		1


	//   ....[27]....
        /*02a0*/ 	.word	0x00000c90
        /*02a4*/ 	.word	0x000000ff
        /*02a8*/ 	.word	0x000000e0
        /*02ac*/ 	.short	0x0100
        /*02ae*/ 	.byte	0x05
	.zero		1


	//   ....[28]....
        /*02b0*/ 	.word	0x00000ca0
        /*02b4*/ 	.word	0x000000ff
        /*02b8*/ 	.word	0x000000d8
        /*02bc*/ 	.short	0x0100
        /*02be*/ 	.byte	0x05
	.zero		1


	//   ....[29]....
        /*02c0*/ 	.word	0x00000cb0
        /*02c4*/ 	.word	0x000000ff
        /*02c8*/ 	.word	0x000000e8
        /*02cc*/ 	.short	0x0100
        /*02ce*/ 	.byte	0x05
	.zero		1


	//   ....[30]....
        /*02d0*/ 	.word	0x00001580
        /*02d4*/ 	.word	0x00000002
        /*02d8*/ 	.word	0x000000e0
        /*02dc*/ 	.short	0x010a
        /*02de*/ 	.byte	0xff
	.zero		1


	//   ....[31]....
        /*02e0*/ 	.word	0x000015b0
        /*02e4*/ 	.word	0x00000002
        /*02e8*/ 	.word	0x000000d0
        /*02ec*/ 	.short	0x0101
        /*02ee*/ 	.byte	0xff
	.zero		1


	//   ....[32]....
        /*02f0*/ 	.word	0x00001680
        /*02f4*/ 	.word	0x000000ff
        /*02f8*/ 	.word	0x00000018
        /*02fc*/ 	.short	0x010a
        /*02fe*/ 	.byte	0x08
	.zero		1


	//   ....[33]....
        /*0300*/ 	.word	0x00001720
        /*0304*/ 	.word	0x000000ff
        /*0308*/ 	.word	0x00000018
        /*030c*/ 	.short	0x010a
        /*030e*/ 	.byte	0x21
	.zero		1


	//   ....[34]....
        /*0310*/ 	.word	0x00001870
        /*0314*/ 	.word	0x000000ff
        /*0318*/ 	.word	0x00000018
        /*031c*/ 	.short	0x010a
        /*031e*/ 	.byte	0x08
	.zero		1


	//   ....[35]....
        /*0320*/ 	.word	0x00001980
        /*0324*/ 	.word	0x000000ff
        /*0328*/ 	.word	0x00000068
        /*032c*/ 	.short	0x0101
        /*032e*/ 	.byte	0x04
	.zero		1


	//   ....[36]....
        /*0330*/ 	.word	0x000019a0
        /*0334*/ 	.word	0x000000ff
        /*0338*/ 	.word	0x00000018
        /*033c*/ 	.short	0x010a
        /*033e*/ 	.byte	0x08
	.zero		1


	//   ....[37]....
        /*0340*/ 	.word	0x00001a20
        /*0344*/ 	.word	0x000000ff
        /*0348*/ 	.word	0x00000018
        /*034c*/ 	.short	0x010a
        /*034e*/ 	.byte	0x11
	.zero		1


	//   ....[38]....
        /*0350*/ 	.word	0x00001b70
        /*0354*/ 	.word	0x000000ff
        /*0358*/ 	.word	0x00000018
        /*035c*/ 	.short	0x010a
        /*035e*/ 	.byte	0x08
	.zero		1


	//   ....[39]....
        /*0360*/ 	.word	0x00001cb0
        /*0364*/ 	.word	0x00000002
        /*0368*/ 	.word	0x00000070
        /*036c*/ 	.short	0x010a
        /*036e*/ 	.byte	0xff
	.zero		1


	//   ....[40]....
        /*0370*/ 	.word	0x00001d70
        /*0374*/ 	.word	0x00000002
        /*0378*/ 	.word	0x00000000
        /*037c*/ 	.short	0x0101
        /*037e*/ 	.byte	0xff
	.zero		1


	//   ....[41]....
        /*0380*/ 	.word	0x000022d0
        /*0384*/ 	.word	0x000000ff
        /*0388*/ 	.word	0x00000000
        /*038c*/ 	.short	0x010a
        /*038e*/ 	.byte	0x05
	.zero		1


	//   ....[42]....
        /*0390*/ 	.word	0x00002360
        /*0394*/ 	.word	0x000000ff
        /*0398*/ 	.word	0x00000000
        /*039c*/ 	.short	0x010a
        /*039e*/ 	.byte	0x05
	.zero		1


	//   ....[43]....
        /*03a0*/ 	.word	0x00002400
        /*03a4*/ 	.word	0x00000000
        /*03a8*/ 	.word	0x00000000
        /*03ac*/ 	.short	0x010a
        /*03ae*/ 	.byte	0xff
	.zero		1


	//   ....[44]....
        /*03b0*/ 	.word	0x00002520
        /*03b4*/ 	.word	0x00000000
        /*03b8*/ 	.word	0x000000d0
        /*03bc*/ 	.short	0x010a
        /*03be*/ 	.byte	0xff
	.zero		1


	//   ....[45]....
        /*03c0*/ 	.word	0x00002590
        /*03c4*/ 	.word	0x00000000
        /*03c8*/ 	.word	0x00000000
        /*03cc*/ 	.short	0x0101
        /*03ce*/ 	.byte	0xff
	.zero		1


	//   ....[46]....
        /*03d0*/ 	.word	0x000025b0
        /*03d4*/ 	.word	0x000000ff
        /*03d8*/ 	.word	0x00000080
        /*03dc*/ 	.short	0x010a
        /*03de*/ 	.byte	0x05
	.zero		1


	//   ....[47]....
        /*03e0*/ 	.word	0x000026d0
        /*03e4*/ 	.word	0x00000000
        /*03e8*/ 	.word	0x00000070
        /*03ec*/ 	.short	0x010a
        /*03ee*/ 	.byte	0xff
	.zero		1


	//   ....[48]....
        /*03f0*/ 	.word	0x000027d0
        /*03f4*/ 	.word	0x00000000
        /*03f8*/ 	.word	0x00000000
        /*03fc*/ 	.short	0x0101
        /*03fe*/ 	.byte	0xff
	.zero		1


	//   ....[49]....
        /*0400*/ 	.word	0x00002860
        /*0404*/ 	.word	0x000000ff
        /*0408*/ 	.word	0x00000080
        /*040c*/ 	.short	0x0106
        /*040e*/ 	.byte	0x05
	.zero		1


	//   ....[50]....
        /*0410*/ 	.word	0x00002880
        /*0414*/ 	.word	0x000000ff
        /*0418*/ 	.word	0x00000080
        /*041c*/ 	.short	0x010a
        /*041e*/ 	.byte	0x05
	.zero		1


	//   ....[51]....
        /*0420*/ 	.word	0x00002910
        /*0424*/ 	.word	0x000000ff
        /*0428*/ 	.word	0x00000080
        /*042c*/ 	.short	0x0106
        /*042e*/ 	.byte	0x04
	.zero		1


	//   ....[52]....
        /*0430*/ 	.word	0x00002950
        /*0434*/ 	.word	0x00000000
        /*0438*/ 	.word	0x00000080
        /*043c*/ 	.short	0x010a
        /*043e*/ 	.byte	0xff
	.zero		1


	//   ....[53]....
        /*0440*/ 	.word	0x00002e90
        /*0444*/ 	.word	0x00000000
        /*0448*/ 	.word	0x00000070
        /*044c*/ 	.short	0x010a
        /*044e*/ 	.byte	0xff
	.zero		1


	//   ....[54]....
        /*0450*/ 	.word	0x00002fa0
        /*0454*/ 	.word	0x00000003
        /*0458*/ 	.word	0x00000000
        /*045c*/ 	.short	0x0101
        /*045e*/ 	.byte	0xff
	.zero		1


	//   ....[55]....
        /*0460*/ 	.word	0x00002fb0
        /*0464*/ 	.word	0x000000ff
        /*0468*/ 	.word	0x00000000
        /*046c*/ 	.short	0x010a
        /*046e*/ 	.byte	0x06
	.zero		1


	//   ....[56]....
        /*0470*/ 	.word	0x00002fd0
        /*0474*/ 	.word	0x000000ff
        /*0478*/ 	.word	0x000000b0
        /*047c*/ 	.short	0x010a
        /*047e*/ 	.byte	0x07
	.zero		1


	//   ....[57]....
        /*0480*/ 	.word	0x000030a0
        /*0484*/ 	.word	0x000000ff
        /*0488*/ 	.word	0x00000000
        /*048c*/ 	.short	0x010a
        /*048e*/ 	.byte	0x06
	.zero		1


	//   ....[58]....
        /*0490*/ 	.word	0x000031d0
        /*0494*/ 	.word	0x000000ff
        /*0498*/ 	.word	0x00000000
        /*049c*/ 	.short	0x010a
        /*049e*/ 	.byte	0x1a
	.zero		1


	//   ....[59]....
        /*04a0*/ 	.word	0x00003470
        /*04a4*/ 	.word	0x000000ff
        /*04a8*/ 	.word	0x00000000
        /*04ac*/ 	.short	0x010a
        /*04ae*/ 	.byte	0x06
	.zero		1


	//   ....[60]....
        /*04b0*/ 	.word	0x00003500
        /*04b4*/ 	.word	0x000000ff
        /*04b8*/ 	.word	0x00000000
        /*04bc*/ 	.short	0x010a
        /*04be*/ 	.byte	0x06
	.zero		1


	//   ....[61]....
        /*04c0*/ 	.word	0x00003590
        /*04c4*/ 	.word	0x000000ff
        /*04c8*/ 	.word	0x00000000
        /*04cc*/ 	.short	0x010a
        /*04ce*/ 	.byte	0x06
	.zero		1


	//   ....[62]....
        /*04d0*/ 	.word	0x00003620
        /*04d4*/ 	.word	0x000000ff
        /*04d8*/ 	.word	0x00000000
        /*04dc*/ 	.short	0x010a
        /*04de*/ 	.byte	0x07
	.zero		1


	//   ....[63]....
        /*04e0*/ 	.word	0x00003a60
        /*04e4*/ 	.word	0x00000000
        /*04e8*/ 	.word	0x00000070
        /*04ec*/ 	.short	0x010a
        /*04ee*/ 	.byte	0xff
	.zero		1


	//   ....[64]....
        /*04f0*/ 	.word	0x00003b20
        /*04f4*/ 	.word	0x00000000
        /*04f8*/ 	.word	0x00000000
        /*04fc*/ 	.short	0x0101
        /*04fe*/ 	.byte	0xff
	.zero		1


	//   ....[65]....
        /*0500*/ 	.word	0x00003e40
        /*0504*/ 	.word	0x000000ff
        /*0508*/ 	.word	0x00000068
        /*050c*/ 	.short	0x010a
        /*050e*/ 	.byte	0x07
	.zero		1


	//   ....[66]....
        /*0510*/ 	.word	0x00004060
        /*0514*/ 	.word	0x000000ff
        /*0518*/ 	.word	0x00000048
        /*051c*/ 	.short	0x010a
        /*051e*/ 	.byte	0x0f
	.zero		1


	//   ....[67]....
        /*0520*/ 	.word	0x00004260
        /*0524*/ 	.word	0x000000ff
        /*0528*/ 	.word	0x00000030
        /*052c*/ 	.short	0x010b
        /*052e*/ 	.byte	0x0f
	.zero		1


	//   ....[68]....
        /*0530*/ 	.word	0x000042b0
        /*0534*/ 	.word	0x000000ff
        /*0538*/ 	.word	0x00000000
        /*053c*/ 	.short	0x0101
        /*053e*/ 	.byte	0x10
	.zero		1


	//   ....[69]....
        /*0540*/ 	.word	0x000042f0
        /*0544*/ 	.word	0x000000ff
        /*0548*/ 	.word	0x00000048
        /*054c*/ 	.short	0x010a
        /*054e*/ 	.byte	0x0d
	.zero		1


	//   ....[70]....
        /*0550*/ 	.word	0x00004530
        /*0554*/ 	.word	0x000000ff
        /*0558*/ 	.word	0x00000030
        /*055c*/ 	.short	0x010b
        /*055e*/ 	.byte	0x0d
	.zero		1


	//   ....[71]....
        /*0560*/ 	.word	0x000045a0
        /*0564*/ 	.word	0x000000ff
        /*0568*/ 	.word	0x00000000
        /*056c*/ 	.short	0x0101
        /*056e*/ 	.byte	0x0f
	.zero		1


	//   ....[72]....
        /*0570*/ 	.word	0x000045f0
        /*0574*/ 	.word	0x000000ff
        /*0578*/ 	.word	0x00000000
        /*057c*/ 	.short	0x010a
        /*057e*/ 	.byte	0x04
	.zero		1


	//   ....[73]....
        /*0580*/ 	.word	0x00004680
        /*0584*/ 	.word	0x000000ff
        /*0588*/ 	.word	0x00000000
        /*058c*/ 	.short	0x010a
        /*058e*/ 	.byte	0x04
	.zero		1


	//   ....[74]....
        /*0590*/ 	.word	0x00004720
        /*0594*/ 	.word	0x00000000
        /*0598*/ 	.word	0x00000000
        /*059c*/ 	.short	0x010a
        /*059e*/ 	.byte	0xff
	.zero		1


	//   ....[75]....
        /*05a0*/ 	.word	0x00004a60
        /*05a4*/ 	.word	0x00000000
        /*05a8*/ 	.word	0x00000070
        /*05ac*/ 	.short	0x010a
        /*05ae*/ 	.byte	0xff
	.zero		1


	//   ....[76]....
        /*05b0*/ 	.word	0x00004b70
        /*05b4*/ 	.word	0x00000000
        /*05b8*/ 	.word	0x00000000
        /*05bc*/ 	.short	0x0101
        /*05be*/ 	.byte	0xff
	.zero		1


	//   ....[77]....
        /*05c0*/ 	.word	0x00005610
        /*05c4*/ 	.word	0x00000000
        /*05c8*/ 	.word	0x00000030
        /*05cc*/ 	.short	0x010a
        /*05ce*/ 	.byte	0xff
	.zero		1


	//   ....[78]....
        /*05d0*/ 	.word	0x00005680
        /*05d4*/ 	.word	0x00000049
        /*05d8*/ 	.word	0x00000090
        /*05dc*/ 	.short	0x010a
        /*05de*/ 	.byte	0xff
	.zero		1


	//   ....[79]....
        /*05e0*/ 	.word	0x00005770
        /*05e4*/ 	.word	0x00000000
        /*05e8*/ 	.word	0x00000030
        /*05ec*/ 	.short	0x010a
        /*05ee*/ 	.byte	0xff
	.zero		1


	//   ....[80]....
        /*05f0*/ 	.word	0x000058a0
        /*05f4*/ 	.word	0x00000049
        /*05f8*/ 	.word	0x00000090
        /*05fc*/ 	.short	0x010a
        /*05fe*/ 	.byte	0xff
	.zero		1


	//   ....[81]....
        /*0600*/ 	.word	0x000063b0
        /*0604*/ 	.word	0x00000000
        /*0608*/ 	.word	0x00000000
        /*060c*/ 	.short	0x0101
        /*060e*/ 	.byte	0xff
	.zero		1


	//   ....[82]....
        /*0610*/ 	.word	0x000063c0
        /*0614*/ 	.word	0x00000002
        /*0618*/ 	.word	0x00000030
        /*061c*/ 	.short	0x010a
        /*061e*/ 	.byte	0xff
	.zero		1


	//   ....[83]....
        /*0620*/ 	.word	0x00006490
        /*0624*/ 	.word	0x00000002
        /*0628*/ 	.word	0x00000030
        /*062c*/ 	.short	0x010a
        /*062e*/ 	.byte	0xff
	.zero		1


	//   ....[84]....
        /*0630*/ 	.word	0x00006800
        /*0634*/ 	.word	0x000000ff
        /*0638*/ 	.word	0x00000000
        /*063c*/ 	.short	0x0101
        /*063e*/ 	.byte	0x05
	.zero		1


	//   ....[85]....
        /*0640*/ 	.word	0x00007130
        /*0644*/ 	.word	0x00000000
        /*0648*/ 	.word	0x00000000
        /*064c*/ 	.short	0x0101
        /*064e*/ 	.byte	0xff
	.zero		1


	//   ....[86]....
        /*0650*/ 	.word	0x000073a0
        /*0654*/ 	.word	0x000000ff
        /*0658*/ 	.word	0x00000000
        /*065c*/ 	.short	0x0101
        /*065e*/ 	.byte	0x04
	.zero		1


	//   ....[87]....
        /*0660*/ 	.word	0x000073c0
        /*0664*/ 	.word	0x00000002
        /*0668*/ 	.word	0x000000e0
        /*066c*/ 	.short	0x010a
        /*066e*/ 	.byte	0xff
	.zero		1


	//   ....[88]....
        /*0670*/ 	.word	0x00007420
        /*0674*/ 	.word	0x00000002
        /*0678*/ 	.word	0x00000018
        /*067c*/ 	.short	0x010a
        /*067e*/ 	.byte	0xff
	.zero		1


	//   ....[89]....
        /*0680*/ 	.word	0x00007480
        /*0684*/ 	.word	0x00000002
        /*0688*/ 	.word	0x00000018
        /*068c*/ 	.short	0x010a
        /*068e*/ 	.byte	0xff
	.zero		1


	//   ....[90]....
        /*0690*/ 	.word	0x000074d0
        /*0694*/ 	.word	0x00000002
        /*0698*/ 	.word	0x00000070
        /*069c*/ 	.short	0x010a
        /*069e*/ 	.byte	0xff
	.zero		1


	//   ....[91]....
        /*06a0*/ 	.word	0x00007530
        /*06a4*/ 	.word	0x00000000
        /*06a8*/ 	.word	0x00000000
        /*06ac*/ 	.short	0x010a
        /*06ae*/ 	.byte	0xff
	.zero		1


	//   ....[92]....
        /*06b0*/ 	.word	0x00007590
        /*06b4*/ 	.word	0x00000000
        /*06b8*/ 	.word	0x00000000
        /*06bc*/ 	.short	0x010a
        /*06be*/ 	.byte	0xff
	.zero		1


	//   ....[93]....
        /*06c0*/ 	.word	0x000075e0
        /*06c4*/ 	.word	0x00000000
        /*06c8*/ 	.word	0x000000d0
        /*06cc*/ 	.short	0x010a
        /*06ce*/ 	.byte	0xff
	.zero		1


	//   ....[94]....
        /*06d0*/ 	.word	0x00007640
        /*06d4*/ 	.word	0x00000000
        /*06d8*/ 	.word	0x00000080
        /*06dc*/ 	.short	0x010a
        /*06de*/ 	.byte	0xff
	.zero		1


	//   ....[95]....
        /*06e0*/ 	.word	0x00007690
        /*06e4*/ 	.word	0x00000000
        /*06e8*/ 	.word	0x00000070
        /*06ec*/ 	.short	0x010a
        /*06ee*/ 	.byte	0xff
	.zero		1


	//   ....[96]....
        /*06f0*/ 	.word	0x000076f0
        /*06f4*/ 	.word	0x00000000
        /*06f8*/ 	.word	0x00000080
        /*06fc*/ 	.short	0x010a
        /*06fe*/ 	.byte	0xff
	.zero		1


	//   ....[97]....
        /*0700*/ 	.word	0x00007740
        /*0704*/ 	.word	0x00000000
        /*0708*/ 	.word	0x00000070
        /*070c*/ 	.short	0x010a
        /*070e*/ 	.byte	0xff
	.zero		1


	//   ....[98]....
        /*0710*/ 	.word	0x000077a0
        /*0714*/ 	.word	0x00000002
        /*0718*/ 	.word	0x000000b0
        /*071c*/ 	.short	0x010a
        /*071e*/ 	.byte	0xff
	.zero		1


	//   ....[99]....
        /*0720*/ 	.word	0x00007800
        /*0724*/ 	.word	0x00000000
        /*0728*/ 	.word	0x00000000
        /*072c*/ 	.short	0x010a
        /*072e*/ 	.byte	0xff
	.zero		1


	//   ....[100]....
        /*0730*/ 	.word	0x00007860
        /*0734*/ 	.word	0x00000000
        /*0738*/ 	.word	0x00000000
        /*073c*/ 	.short	0x010a
        /*073e*/ 	.byte	0xff
	.zero		1


	//   ....[101]....
        /*0740*/ 	.word	0x000078c0
        /*0744*/ 	.word	0x00000000
        /*0748*/ 	.word	0x00000000
        /*074c*/ 	.short	0x010a
        /*074e*/ 	.byte	0xff
	.zero		1


	//   ....[102]....
        /*0750*/ 	.word	0x00007920
        /*0754*/ 	.word	0x00000000
        /*0758*/ 	.word	0x00000000
        /*075c*/ 	.short	0x010a
        /*075e*/ 	.byte	0xff
	.zero		1


	//   ....[103]....
        /*0760*/ 	.word	0x00007980
        /*0764*/ 	.word	0x00000000
        /*0768*/ 	.word	0x00000000
        /*076c*/ 	.short	0x010a
        /*076e*/ 	.byte	0xff
	.zero		1


	//   ....[104]....
        /*0770*/ 	.word	0x000079d0
        /*0774*/ 	.word	0x00000000
        /*0778*/ 	.word	0x00000070
        /*077c*/ 	.short	0x010a
        /*077e*/ 	.byte	0xff
	.zero		1


	//   ....[105]....
        /*0780*/ 	.word	0x00007a30
        /*0784*/ 	.word	0x00000000
        /*0788*/ 	.word	0x00000068
        /*078c*/ 	.short	0x010a
        /*078e*/ 	.byte	0xff
	.zero		1


	//   ....[106]....
        /*0790*/ 	.word	0x00007a90
        /*0794*/ 	.word	0x00000000
        /*0798*/ 	.word	0x00000048
        /*079c*/ 	.short	0x010a
        /*079e*/ 	.byte	0xff
	.zero		1


	//   ....[107]....
        /*07a0*/ 	.word	0x00007af0
        /*07a4*/ 	.word	0x00000000
        /*07a8*/ 	.word	0x00000048
        /*07ac*/ 	.short	0x010a
        /*07ae*/ 	.byte	0xff
	.zero		1


	//   ....[108]....
        /*07b0*/ 	.word	0x00007b50
        /*07b4*/ 	.word	0x00000000
        /*07b8*/ 	.word	0x00000000
        /*07bc*/ 	.short	0x010a
        /*07be*/ 	.byte	0xff
	.zero		1


	//   ....[109]....
        /*07c0*/ 	.word	0x00007bb0
        /*07c4*/ 	.word	0x00000000
        /*07c8*/ 	.word	0x00000000
        /*07cc*/ 	.short	0x010a
        /*07ce*/ 	.byte	0xff
	.zero		1


	//   ....[110]....
        /*07d0*/ 	.word	0x00007c00
        /*07d4*/ 	.word	0x00000000
        /*07d8*/ 	.word	0x00000070
        /*07dc*/ 	.short	0x010a
        /*07de*/ 	.byte	0xff
	.zero		1


	//   ....[111]....
        /*07e0*/ 	.word	0x00007c50
        /*07e4*/ 	.word	0x00000000
        /*07e8*/ 	.word	0x00000030
        /*07ec*/ 	.short	0x010a
        /*07ee*/ 	.byte	0xff
	.zero		1


	//   ....[112]....
        /*07f0*/ 	.word	0x00007ca0
        /*07f4*/ 	.word	0x00000049
        /*07f8*/ 	.word	0x00000090
        /*07fc*/ 	.short	0x010a
        /*07fe*/ 	.byte	0xff
	.zero		1


	//   ....[113]....
        /*0800*/ 	.word	0x00007cf0
        /*0804*/ 	.word	0x00000002
        /*0808*/ 	.word	0x00000030
        /*080c*/ 	.short	0x010a
        /*080e*/ 	.byte	0xff
	.zero		1


	//----- nvinfo : EIATTR_NUM_MBARRIERS
	.align		4
.L_47:
        /*0810*/ 	.byte	0x03, 0x38
        /*0812*/ 	.short	0x001e


	//----- nvinfo : EIATTR_EXIT_INSTR_OFFSETS
	.align		4
        /*0814*/ 	.byte	0x04, 0x1c
        /*0816*/ 	.short	(.L_49 - .L_48)


	//   ....[0]....
.L_48:
        /*0818*/ 	.word	0x00002430


	//   ....[1]....
        /*081c*/ 	.word	0x00002920


	//   ....[2]....
        /*0820*/ 	.word	0x00002980


	//   ....[3]....
        /*0824*/ 	.word	0x00003880


	//   ....[4]....
        /*0828*/ 	.word	0x00004750


	//   ....[5]....
        /*082c*/ 	.word	0x00004790


	//   ....[6]....
        /*0830*/ 	.word	0x00007290


	//   ....[7]....
        /*0834*/ 	.word	0x00007310


	//   ....[8]....
        /*0838*/ 	.word	0x00007340


	//   ....[9]....
        /*083c*/ 	.word	0x000073b0


	//----- nvinfo : EIATTR_MAX_THREADS
	.align		4
.L_49:
        /*0840*/ 	.byte	0x04, 0x05
        /*0842*/ 	.short	(.L_51 - .L_50)
.L_50:
        /*0844*/ 	.word	0x00000100
        /*0848*/ 	.word	0x00000001
        /*084c*/ 	.word	0x00000001


	//----- nvinfo : EIATTR_CRS_STACK_SIZE
	.align		4
.L_51:
        /*0850*/ 	.byte	0x04, 0x1e
        /*0852*/ 	.short	(.L_53 - .L_52)
.L_52:
        /*0854*/ 	.word	0x00000000


	//----- nvinfo : EIATTR_CBANK_PARAM_SIZE
	.align		4
.L_53:
        /*0858*/ 	.byte	0x03, 0x19
        /*085a*/ 	.short	0x0800


	//----- nvinfo : EIATTR_PARAM_CBANK
	.align		4
        /*085c*/ 	.byte	0x04, 0x0a
        /*085e*/ 	.short	(.L_55 - .L_54)
	.align		4
.L_54:
        /*0860*/ 	.word	index@(.nv.constant0._ZN7cutlass13device_kernelINS_4gemm6kernel13GemmUniversalIN4cute5tupleIJiiiiEEENS1_10collective13CollectiveMmaINS1_35MainloopSm100TmaUmmaWarpSpecializedILi3ELi2ELi4ENS5_IJNS4_1CILi1EEESB_SB_EEEEENS5_IJNSA_ILi128EEENSA_ILi64EEESF_EEENS_10bfloat16_tENS5_IJlSB_lEEESH_SI_NS4_8TiledMMAINS4_8MMA_AtomIJNS4_20SM100_MMA_F16BF16_SSISH_SH_fLi128ELi64ELNS4_4UMMA5MajorE0ELSN_0ELNSM_7ScaleInE0ELSO_0EEEEEENS4_6LayoutISC_NS5_IJNSA_ILi0EEESS_SS_EEEEENS5_IJNS4_10UnderscoreESV_SV_EEEEENS4_13SM90_TMA_LOADENS4_14ComposedLayoutINS4_7SwizzleILi3ELi4ELi3EEENS4_18smem_ptr_flag_bitsILi16EEENSR_INS5_IJNSA_ILi8EEESF_EEENS5_IJSF_SB_EEEEEEEvNS4_8identityESY_S18_vS19_EENS_8epilogue10collective18CollectiveEpilogueINS1B_23Sm100TmaWarpSpecializedILi3ELi2ELi32ELb1ELb0EEEJSG_NS5_IJNSR_ISE_SB_EENSR_INSA_ILi32EEESB_EEEEESH_SI_SH_SI_NS1B_6fusion15FusionCallbacksIS1F_NS1K_17LinearCombinationISH_fSH_fLNS_15FloatRoundStyleE2EEESG_S1J_JEEENS4_5SM1004TMEM4LOAD26SM100_TMEM_LOAD_32dp32b32xESY_NSZ_INS10_ILi2ELi4ELi3EEES13_NSR_INS5_IJS14_S1H_EEENS5_IJS1H_SB_EEEEEEENS4_39AutoVectorizingCopyWithAssumedAlignmentILi128EEENS4_14SM90_TMA_STOREES1Y_S20_S20_EEEvvEEEEvNT_6ParamsE)
        /*0864*/ 	.short	0x0380
        /*0866*/ 	.short	0x0800


	//----- nvinfo : EIATTR_SW_WAR
	.align		4
.L_55:
        /*0868*/ 	.byte	0x04, 0x36
        /*086a*/ 	.short	(.L_57 - .L_56)
.L_56:
        /*086c*/ 	.word	0x00000008
.L_57:


//--------------------- .nv.callgraph             --------------------------
	.section	.nv.callgraph,"",@"SHT_CUDA_CALLGRAPH"
	.align	4
	.sectionentsize	8
	.align		4
        /*0000*/ 	.word	0x00000000
	.align		4
        /*0004*/ 	.word	0xffffffff
	.align		4
        /*0008*/ 	.word	index@(_ZN7cutlass13device_kernelINS_4gemm6kernel13GemmUniversalIN4cute5tupleIJiiiiEEENS1_10collective13CollectiveMmaINS1_35MainloopSm100TmaUmmaWarpSpecializedILi3ELi2ELi4ENS5_IJNS4_1CILi1EEESB_SB_EEEEENS5_IJNSA_ILi128EEENSA_ILi64EEESF_EEENS_10bfloat16_tENS5_IJlSB_lEEESH_SI_NS4_8TiledMMAINS4_8MMA_AtomIJNS4_20SM100_MMA_F16BF16_SSISH_SH_fLi128ELi64ELNS4_4UMMA5MajorE0ELSN_0ELNSM_7ScaleInE0ELSO_0EEEEEENS4_6LayoutISC_NS5_IJNSA_ILi0EEESS_SS_EEEEENS5_IJNS4_10UnderscoreESV_SV_EEEEENS4_13SM90_TMA_LOADENS4_14ComposedLayoutINS4_7SwizzleILi3ELi4ELi3EEENS4_18smem_ptr_flag_bitsILi16EEENSR_INS5_IJNSA_ILi8EEESF_EEENS5_IJSF_SB_EEEEEEEvNS4_8identityESY_S18_vS19_EENS_8epilogue10collective18CollectiveEpilogueINS1B_23Sm100TmaWarpSpecializedILi3ELi2ELi32ELb1ELb0EEEJSG_NS5_IJNSR_ISE_SB_EENSR_INSA_ILi32EEESB_EEEEESH_SI_SH_SI_NS1B_6fusion15FusionCallbacksIS1F_NS1K_17LinearCombinationISH_fSH_fLNS_15FloatRoundStyleE2EEESG_S1J_JEEENS4_5SM1004TMEM4LOAD26SM100_TMEM_LOAD_32dp32b32xESY_NSZ_INS10_ILi2ELi4ELi3EEES13_NSR_INS5_IJS14_S1H_EEENS5_IJS1H_SB_EEEEEEENS4_39AutoVectorizingCopyWithAssumedAlignmentILi128EEENS4_14SM90_TMA_STOREES1Y_S20_S20_EEEvvEEEEvNT_6ParamsE)
	.align		4
        /*000c*/ 	.word	index@(__assertfail)
	.align		4
        /*0010*/ 	.word	0x00000000
	.align		4
        /*0014*/ 	.word	0xfffffffe
	.align		4
        /*0018*/ 	.word	0x00000000
	.align		4
        /*001c*/ 	.word	0xfffffffd
	.align		4
        /*0020*/ 	.word	0x00000000
	.align		4
        /*0024*/ 	.word	0xfffffffc


//--------------------- .nv.constant4             --------------------------
	.section	.nv.constant4,"a",@progbits
	.align	8
	.align		8
.nv.constant4:
        /*0000*/ 	.dword	__assertfail
	.align		8
        /*0008*/ 	.dword	__unnamed_1
	.align		8
        /*0010*/ 	.dword	__unnamed_2
	.align		8
        /*0018*/ 	.dword	_ZN39_INTERNAL_4496d088_4_k_cu_152c1c0a_71164cuda3std3__45__cpo5beginE
	.align		8
        /*0020*/ 	.dword	_ZN39_INTERNAL_4496d088_4_k_cu_152c1c0a_71164cuda3std3__45__cpo3endE
	.align		8
        /*0028*/ 	.dword	_ZN39_INTERNAL_4496d088_4_k_cu_152c1c0a_71164cuda3std3__45__cpo6cbeginE
	.align		8
        /*0030*/ 	.dword	_ZN39_INTERNAL_4496d088_4_k_cu_152c1c0a_71164cuda3std3__45__cpo4cendE
	.align		8
        /*0038*/ 	.dword	_ZN39_INTERNAL_4496d088_4_k_cu_152c1c0a_71164cuda3std3__441_GLOBAL__N__4496d088_4_k_cu_152c1c0a_71166ignoreE
	.align		8
        /*0040*/ 	.dword	_ZN39_INTERNAL_4496d088_4_k_cu_152c1c0a_71164cuda3std3__419piecewise_constructE
	.align		8
        /*0048*/ 	.dword	_ZN39_INTERNAL_4496d088_4_k_cu_152c1c0a_71164cuda3std3__48in_placeE
	.align		8
        /*0050*/ 	.dword	_ZN39_INTERNAL_4496d088_4_k_cu_152c1c0a_71164cuda3std6ranges3__45__cpo4swapE
	.align		8
        /*0058*/ 	.dword	_ZN39_INTERNAL_4496d088_4_k_cu_152c1c0a_71164cuda3std6ranges3__45__cpo9iter_moveE
	.align		8
        /*0060*/ 	.dword	_ZN39_INTERNAL_4496d088_4_k_cu_152c1c0a_71164cute7productE
	.align		8
        /*0068*/ 	.dword	_ZN39_INTERNAL_4496d088_4_k_cu_152c1c0a_71164cute1_E
	.align		8
        /*0070*/ 	.dword	$str$25
	.align		8
        /*0078*/ 	.dword	$str$26
	.align		8
        /*0080*/ 	.dword	$str$27
	.align		8
        /*0088*/ 	.dword	$str$28


//--------------------- .text._ZN7cutlass13device_kernelINS_4gemm6kernel13GemmUniversalIN4cute5tupleIJiiiiEEENS1_10collective13CollectiveMmaINS1_35MainloopSm100TmaUmmaWarpSpecializedILi3ELi2ELi4ENS5_IJNS4_1CILi1EEESB_SB_EEEEENS5_IJNSA_ILi128EEENSA_ILi64EEESF_EEENS_10bfloat16_tENS5_IJlSB_lEEESH_SI_NS4_8TiledMMAINS4_8MMA_AtomIJNS4_20SM100_MMA_F16BF16_SSISH_SH_fLi128ELi64ELNS4_4UMMA5MajorE0ELSN_0ELNSM_7ScaleInE0ELSO_0EEEEEENS4_6LayoutISC_NS5_IJNSA_ILi0EEESS_SS_EEEEENS5_IJNS4_10UnderscoreESV_SV_EEEEENS4_13SM90_TMA_LOADENS4_14ComposedLayoutINS4_7SwizzleILi3ELi4ELi3EEENS4_18smem_ptr_flag_bitsILi16EEENSR_INS5_IJNSA_ILi8EEESF_EEENS5_IJSF_SB_EEEEEEEvNS4_8identityESY_S18_vS19_EENS_8epilogue10collective18CollectiveEpilogueINS1B_23Sm100TmaWarpSpecializedILi3ELi2ELi32ELb1ELb0EEEJSG_NS5_IJNSR_ISE_SB_EENSR_INSA_ILi32EEESB_EEEEESH_SI_SH_SI_NS1B_6fusion15FusionCallbacksIS1F_NS1K_17LinearCombinationISH_fSH_fLNS_15FloatRoundStyleE2EEESG_S1J_JEEENS4_5SM1004TMEM4LOAD26SM100_TMEM_LOAD_32dp32b32xESY_NSZ_INS10_ILi2ELi4ELi3EEES13_NSR_INS5_IJS14_S1H_EEENS5_IJS1H_SB_EEEEEEENS4_39AutoVectorizingCopyWithAssumedAlignmentILi128EEENS4_14SM90_TMA_STOREES1Y_S20_S20_EEEvvEEEEvNT_6ParamsE --------------------------
	.section	.text._ZN7cutlass13device_kernelINS_4gemm6kernel13GemmUniversalIN4cute5tupleIJiiiiEEENS1_10collective13CollectiveMmaINS1_35MainloopSm100TmaUmmaWarpSpecializedILi3ELi2ELi4ENS5_IJNS4_1CILi1EEESB_SB_EEEEENS5_IJNSA_ILi128EEENSA_ILi64EEESF_EEENS_10bfloat16_tENS5_IJlSB_lEEESH_SI_NS4_8TiledMMAINS4_8MMA_AtomIJNS4_20SM100_MMA_F16BF16_SSISH_SH_fLi128ELi64ELNS4_4UMMA5MajorE0ELSN_0ELNSM_7ScaleInE0ELSO_0EEEEEENS4_6LayoutISC_NS5_IJNSA_ILi0EEESS_SS_EEEEENS5_IJNS4_10UnderscoreESV_SV_EEEEENS4_13SM90_TMA_LOADENS4_14ComposedLayoutINS4_7SwizzleILi3ELi4ELi3EEENS4_18smem_ptr_flag_bitsILi16EEENSR_INS5_IJNSA_ILi8EEESF_EEENS5_IJSF_SB_EEEEEEEvNS4_8identityESY_S18_vS19_EENS_8epilogue10collective18CollectiveEpilogueINS1B_23Sm100TmaWarpSpecializedILi3ELi2ELi32ELb1ELb0EEEJSG_NS5_IJNSR_ISE_SB_EENSR_INSA_ILi32EEESB_EEEEESH_SI_SH_SI_NS1B_6fusion15FusionCallbacksIS1F_NS1K_17LinearCombinationISH_fSH_fLNS_15FloatRoundStyleE2EEESG_S1J_JEEENS4_5SM1004TMEM4LOAD26SM100_TMEM_LOAD_32dp32b32xESY_NSZ_INS10_ILi2ELi4ELi3EEES13_NSR_INS5_IJS14_S1H_EEENS5_IJS1H_SB_EEEEEEENS4_39AutoVectorizingCopyWithAssumedAlignmentILi128EEENS4_14SM90_TMA_STOREES1Y_S20_S20_EEEvvEEEEvNT_6ParamsE,"ax",@progbits
	.align	128
.text._ZN7cutlass13device_kernelINS_4gemm6kernel13GemmUniversalIN4cute5tupleIJiiiiEEENS1_10collective13CollectiveMmaINS1_35MainloopSm100TmaUmmaWarpSpecializedILi3ELi2ELi4ENS5_IJNS4_1CILi1EEESB_SB_EEEEENS5_IJNSA_ILi128EEENSA_ILi64EEESF_EEENS_10bfloat16_tENS5_IJlSB_lEEESH_SI_NS4_8TiledMMAINS4_8MMA_AtomIJNS4_20SM100_MMA_F16BF16_SSISH_SH_fLi128ELi64ELNS4_4UMMA5MajorE0ELSN_0ELNSM_7ScaleInE0ELSO_0EEEEEENS4_6LayoutISC_NS5_IJNSA_ILi0EEESS_SS_EEEEENS5_IJNS4_10UnderscoreESV_SV_EEEEENS4_13SM90_TMA_LOADENS4_14ComposedLayoutINS4_7SwizzleILi3ELi4ELi3EEENS4_18smem_ptr_flag_bitsILi16EEENSR_INS5_IJNSA_ILi8EEESF_EEENS5_IJSF_SB_EEEEEEEvNS4_8identityESY_S18_vS19_EENS_8epilogue10collective18CollectiveEpilogueINS1B_23Sm100TmaWarpSpecializedILi3ELi2ELi32ELb1ELb0EEEJSG_NS5_IJNSR_ISE_SB_EENSR_INSA_ILi32EEESB_EEEEESH_SI_SH_SI_NS1B_6fusion15FusionCallbacksIS1F_NS1K_17LinearCombinationISH_fSH_fLNS_15FloatRoundStyleE2EEESG_S1J_JEEENS4_5SM1004TMEM4LOAD26SM100_TMEM_LOAD_32dp32b32xESY_NSZ_INS10_ILi2ELi4ELi3EEES13_NSR_INS5_IJS14_S1H_EEENS5_IJS1H_SB_EEEEEEENS4_39AutoVectorizingCopyWithAssumedAlignmentILi128EEENS4_14SM90_TMA_STOREES1Y_S20_S20_EEEvvEEEEvNT_6ParamsE:
        .type           _ZN7cutlass13device_kernelINS_4gemm6kernel13GemmUniversalIN4cute5tupleIJiiiiEEENS1_10collective13CollectiveMmaINS1_35MainloopSm100TmaUmmaWarpSpecializedILi3ELi2ELi4ENS5_IJNS4_1CILi1EEESB_SB_EEEEENS5_IJNSA_ILi128EEENSA_ILi64EEESF_EEENS_10bfloat16_tENS5_IJlSB_lEEESH_SI_NS4_8TiledMMAINS4_8MMA_AtomIJNS4_20SM100_MMA_F16BF16_SSISH_SH_fLi128ELi64ELNS4_4UMMA5MajorE0ELSN_0ELNSM_7ScaleInE0ELSO_0EEEEEENS4_6LayoutISC_NS5_IJNSA_ILi0EEESS_SS_EEEEENS5_IJNS4_10UnderscoreESV_SV_EEEEENS4_13SM90_TMA_LOADENS4_14ComposedLayoutINS4_7SwizzleILi3ELi4ELi3EEENS4_18smem_ptr_flag_bitsILi16EEENSR_INS5_IJNSA_ILi8EEESF_EEENS5_IJSF_SB_EEEEEEEvNS4_8identityESY_S18_vS19_EENS_8epilogue10collective18CollectiveEpilogueINS1B_23Sm100TmaWarpSpecializedILi3ELi2ELi32ELb1ELb0EEEJSG_NS5_IJNSR_ISE_SB_EENSR_INSA_ILi32EEESB_EEEEESH_SI_SH_SI_NS1B_6fusion15FusionCallbacksIS1F_NS1K_17LinearCombinationISH_fSH_fLNS_15FloatRoundStyleE2EEESG_S1J_JEEENS4_5SM1004TMEM4LOAD26SM100_TMEM_LOAD_32dp32b32xESY_NSZ_INS10_ILi2ELi4ELi3EEES13_NSR_INS5_IJS14_S1H_EEENS5_IJS1H_SB_EEEEEEENS4_39AutoVectorizingCopyWithAssumedAlignmentILi128EEENS4_14SM90_TMA_STOREES1Y_S20_S20_EEEvvEEEEvNT_6ParamsE,@function
        .size           _ZN7cutlass13device_kernelINS_4gemm6kernel13GemmUniversalIN4cute5tupleIJiiiiEEENS1_10collective13CollectiveMmaINS1_35MainloopSm100TmaUmmaWarpSpecializedILi3ELi2ELi4ENS5_IJNS4_1CILi1EEESB_SB_EEEEENS5_IJNSA_ILi128EEENSA_ILi64EEESF_EEENS_10bfloat16_tENS5_IJlSB_lEEESH_SI_NS4_8TiledMMAINS4_8MMA_AtomIJNS4_20SM100_MMA_F16BF16_SSISH_SH_fLi128ELi64ELNS4_4UMMA5MajorE0ELSN_0ELNSM_7ScaleInE0ELSO_0EEEEEENS4_6LayoutISC_NS5_IJNSA_ILi0EEESS_SS_EEEEENS5_IJNS4_10UnderscoreESV_SV_EEEEENS4_13SM90_TMA_LOADENS4_14ComposedLayoutINS4_7SwizzleILi3ELi4ELi3EEENS4_18smem_ptr_flag_bitsILi16EEENSR_INS5_IJNSA_ILi8EEESF_EEENS5_IJSF_SB_EEEEEEEvNS4_8identityESY_S18_vS19_EENS_8epilogue10collective18CollectiveEpilogueINS1B_23Sm100TmaWarpSpecializedILi3ELi2ELi32ELb1ELb0EEEJSG_NS5_IJNSR_ISE_SB_EENSR_INSA_ILi32EEESB_EEEEESH_SI_SH_SI_NS1B_6fusion15FusionCallbacksIS1F_NS1K_17LinearCombinationISH_fSH_fLNS_15FloatRoundStyleE2EEESG_S1J_JEEENS4_5SM1004TMEM4LOAD26SM100_TMEM_LOAD_32dp32b32xESY_NSZ_INS10_ILi2ELi4ELi3EEES13_NSR_INS5_IJS14_S1H_EEENS5_IJS1H_SB_EEEEEEENS4_39AutoVectorizingCopyWithAssumedAlignmentILi128EEENS4_14SM90_TMA_STOREES1Y_S20_S20_EEEvvEEEEvNT_6ParamsE,(.L_x_151 - _ZN7cutlass13device_kernelINS_4gemm6kernel13GemmUniversalIN4cute5tupleIJiiiiEEENS1_10collective13CollectiveMmaINS1_35MainloopSm100TmaUmmaWarpSpecializedILi3ELi2ELi4ENS5_IJNS4_1CILi1EEESB_SB_EEEEENS5_IJNSA_ILi128EEENSA_ILi64EEESF_EEENS_10bfloat16_tENS5_IJlSB_lEEESH_SI_NS4_8TiledMMAINS4_8MMA_AtomIJNS4_20SM100_MMA_F16BF16_SSISH_SH_fLi128ELi64ELNS4_4UMMA5MajorE0ELSN_0ELNSM_7ScaleInE0ELSO_0EEEEEENS4_6LayoutISC_NS5_IJNSA_ILi0EEESS_SS_EEEEENS5_IJNS4_10UnderscoreESV_SV_EEEEENS4_13SM90_TMA_LOADENS4_14ComposedLayoutINS4_7SwizzleILi3ELi4ELi3EEENS4_18smem_ptr_flag_bitsILi16EEENSR_INS5_IJNSA_ILi8EEESF_EEENS5_IJSF_SB_EEEEEEEvNS4_8identityESY_S18_vS19_EENS_8epilogue10collective18CollectiveEpilogueINS1B_23Sm100TmaWarpSpecializedILi3ELi2ELi32ELb1ELb0EEEJSG_NS5_IJNSR_ISE_SB_EENSR_INSA_ILi32EEESB_EEEEESH_SI_SH_SI_NS1B_6fusion15FusionCallbacksIS1F_NS1K_17LinearCombinationISH_fSH_fLNS_15FloatRoundStyleE2EEESG_S1J_JEEENS4_5SM1004TMEM4LOAD26SM100_TMEM_LOAD_32dp32b32xESY_NSZ_INS10_ILi2ELi4ELi3EEES13_NSR_INS5_IJS14_S1H_EEENS5_IJS1H_SB_EEEEEEENS4_39AutoVectorizingCopyWithAssumedAlignmentILi128EEENS4_14SM90_TMA_STOREES1Y_S20_S20_EEEvvEEEEvNT_6ParamsE)
        .other          _ZN7cutlass13device_kernelINS_4gemm6kernel13GemmUniversalIN4cute5tupleIJiiiiEEENS1_10collective13CollectiveMmaINS1_35MainloopSm100TmaUmmaWarpSpecializedILi3ELi2ELi4ENS5_IJNS4_1CILi1EEESB_SB_EEEEENS5_IJNSA_ILi128EEENSA_ILi64EEESF_EEENS_10bfloat16_tENS5_IJlSB_lEEESH_SI_NS4_8TiledMMAINS4_8MMA_AtomIJNS4_20SM100_MMA_F16BF16_SSISH_SH_fLi128ELi64ELNS4_4UMMA5MajorE0ELSN_0ELNSM_7ScaleInE0ELSO_0EEEEEENS4_6LayoutISC_NS5_IJNSA_ILi0EEESS_SS_EEEEENS5_IJNS4_10UnderscoreESV_SV_EEEEENS4_13SM90_TMA_LOADENS4_14ComposedLayoutINS4_7SwizzleILi3ELi4ELi3EEENS4_18smem_ptr_flag_bitsILi16EEENSR_INS5_IJNSA_ILi8EEESF_EEENS5_IJSF_SB_EEEEEEEvNS4_8identityESY_S18_vS19_EENS_8epilogue10collective18CollectiveEpilogueINS1B_23Sm100TmaWarpSpecializedILi3ELi2ELi32ELb1ELb0EEEJSG_NS5_IJNSR_ISE_SB_EENSR_INSA_ILi32EEESB_EEEEESH_SI_SH_SI_NS1B_6fusion15FusionCallbacksIS1F_NS1K_17LinearCombinationISH_fSH_fLNS_15FloatRoundStyleE2EEESG_S1J_JEEENS4_5SM1004TMEM4LOAD26SM100_TMEM_LOAD_32dp32b32xESY_NSZ_INS10_ILi2ELi4ELi3EEES13_NSR_INS5_IJS14_S1H_EEENS5_IJS1H_SB_EEEEEEENS4_39AutoVectorizingCopyWithAssumedAlignmentILi128EEENS4_14SM90_TMA_STOREES1Y_S20_S20_EEEvvEEEEvNT_6ParamsE,@"STO_CUDA_ENTRY STV_DEFAULT"
_ZN7cutlass13device_kernelINS_4gemm6kernel13GemmUniversalIN4cute5tupleIJiiiiEEENS1_10collective13CollectiveMmaINS1_35MainloopSm100TmaUmmaWarpSpecializedILi3ELi2ELi4ENS5_IJNS4_1CILi1EEESB_SB_EEEEENS5_IJNSA_ILi128EEENSA_ILi64EEESF_EEENS_10bfloat16_tENS5_IJlSB_lEEESH_SI_NS4_8TiledMMAINS4_8MMA_AtomIJNS4_20SM100_MMA_F16BF16_SSISH_SH_fLi128ELi64ELNS4_4UMMA5MajorE0ELSN_0ELNSM_7ScaleInE0ELSO_0EEEEEENS4_6LayoutISC_NS5_IJNSA_ILi0EEESS_SS_EEEEENS5_IJNS4_10UnderscoreESV_SV_EEEEENS4_13SM90_TMA_LOADENS4_14ComposedLayoutINS4_7SwizzleILi3ELi4ELi3EEENS4_18smem_ptr_flag_bitsILi16EEENSR_INS5_IJNSA_ILi8EEESF_EEENS5_IJSF_SB_EEEEEEEvNS4_8identityESY_S18_vS19_EENS_8epilogue10collective18CollectiveEpilogueINS1B_23Sm100TmaWarpSpecializedILi3ELi2ELi32ELb1ELb0EEEJSG_NS5_IJNSR_ISE_SB_EENSR_INSA_ILi32EEESB_EEEEESH_SI_SH_SI_NS1B_6fusion15FusionCallbacksIS1F_NS1K_17LinearCombinationISH_fSH_fLNS_15FloatRoundStyleE2EEESG_S1J_JEEENS4_5SM1004TMEM4LOAD26SM100_TMEM_LOAD_32dp32b32xESY_NSZ_INS10_ILi2ELi4ELi3EEES13_NSR_INS5_IJS14_S1H_EEENS5_IJS1H_SB_EEEEEEENS4_39AutoVectorizingCopyWithAssumedAlignmentILi128EEENS4_14SM90_TMA_STOREES1Y_S20_S20_EEEvvEEEEvNT_6ParamsE:
[----:B------:R-:W1:Y:S01]  /*0000*/  LDC R1, c[0x0][0x37c] ;  /* 0x0000df00ff017b82 */ /* 0x000e620000000800 */
[----:B------:R-:W2:Y:S01]  /*0010*/  S2R R93, SR_TID.X ;  /* 0x00000000005d7919 */ /* 0x000ea20000002100 */
[----:B------:R-:W3:Y:S01]  /*0020*/  LDCU.64 UR4, c[0x0][0x890] ;  /* 0x00011200ff0477ac */ /* 0x000ee20008000a00 */
[----:B------:R-:W-:Y:S02]  /*0030*/  PRMT R88, RZ, 0x7610, R88 ;  /* 0x00007610ff587816 */ /* 0x000fe40000000058 */
[----:B------:R-:W-:Y:S01]  /*0040*/  ELECT P5, URZ, PT ;  /* 0x0000000000ff782f */ /* 0x000fe200038a0000 */
[----:B------:R-:W4:Y:S01]  /*0050*/  LDCU.64 UR46, c[0x0][0x358] ;  /* 0x00006b00ff2e77ac */ /* 0x000f220008000a00 */
[----:B---3--:R-:W-:-:S04]  /*0060*/  UISETP.NE.U32.AND UP0, UPT, UR4, URZ, UPT ;  /* 0x000000ff0400728c */ /* 0x008fc8000bf05070 */
[----:B------:R-:W-:Y:S01]  /*0070*/  UISETP.NE.AND.EX UP0, UPT, UR5, URZ, UPT, UP0 ;  /* 0x000000ff0500728c */ /* 0x000fe2000bf05300 */
[----:B--2---:R-:W-:-:S05]  /*0080*/  SHF.R.U32.HI R92, RZ, 0x5, R93 ;  /* 0x00000005ff5c7819 */ /* 0x004fca000001165d */
[----:B------:R-:W2:Y:S02]  /*0090*/  SHFL.IDX PT, R0, R92, RZ, 0x1f ;  /* 0x00001fff5c007589 */ /* 0x000ea400000e0000 */
[----:B--2---:R-:W-:Y:S01]  /*00a0*/  R2UR UR8, R0 ;  /* 0x00000000000872ca */ /* 0x004fe200000e0000 */
[----:B-1--4-:R-:W-:-:S14]  /*00b0*/  BRA.U UP0, `(.L_x_0) ;  /* 0x00000001002c7547 */ /* 0x012fdc000b800000 */
[----:B------:R-:W1:Y:S02]  /*00c0*/  LDCU.64 UR6, c[0x0][0x888] ;  /* 0x00011100ff0677ac */ /* 0x000e640008000a00 */
[----:B-1----:R-:W-:-:S04]  /*00d0*/  UISETP.NE.U32.AND UP0, UPT, UR6, URZ, UPT ;  /* 0x000000ff0600728c */ /* 0x002fc8000bf05070 */
[----:B------:R-:W-:-:S09]  /*00e0*/  UISETP.NE.AND.EX UP0, UPT, UR7, URZ, UPT, UP0 ;  /* 0x000000ff0700728c */ /* 0x000fd2000bf05300 */
[----:B------:R-:W-:Y:S05]  /*00f0*/  BRA.U !UP0, `(.L_x_1) ;  /* 0x0000000108107547 */ /* 0x000fea000b800000 */
[----:B------:R-:W1:Y:S02]  /*0100*/  LDC.64 R2, c[0x0][0x888] ;  /* 0x00022200ff027b82 */ /* 0x000e640000000a00 */
[----:B-1----:R1:W5:Y:S01]  /*0110*/  LDG.E R49, desc[UR46][R2.64] ;  /* 0x0000002e02317981 */ /* 0x002362000c1e1900 */
[----:B------:R-:W-:Y:S01]  /*0120*/  HFMA2 R88, -RZ, RZ, 0, 5.9604644775390625e-08 ;  /* 0x00000001ff587431 */ /* 0x000fe200000001ff */
[----:B------:R-:W-:Y:S05]  /*0130*/  BRA `(.L_x_0) ;  /* 0x00000000000c7947 */ /* 0x000fea0003800000 */
.L_x_1:
[----:B------:R-:W1:Y:S01]  /*0140*/  LDCU UR6, c[0x0][0x880] ;  /* 0x00011000ff0677ac */ /* 0x000e620008000800 */
[----:B------:R-:W-:Y:S01]  /*0150*/  HFMA2 R88, -RZ, RZ, 0, 5.9604644775390625e-08 ;  /* 0x00000001ff587431 */ /* 0x000fe200000001ff */
[----:B-1----:R-:W-:-:S07]  /*0160*/  MOV R49, UR6 ;  /* 0x0000000600317c02 */ /* 0x002fce0008000f00 */
.L_x_0:
[----:B------:R-:W2:Y:S02]  /*0170*/  LDCU.64 UR6, c[0x0][0x8b0] ;  /* 0x00011600ff0677ac */ /* 0x000ea40008000a00 */
[----:B--2---:R-:W-:-:S04]  /*0180*/  UISETP.NE.U32.AND UP0, UPT, UR6, URZ, UPT ;  /* 0x000000ff0600728c */ /* 0x004fc8000bf05070 */
[----:B------:R-:W-:-:S09]  /*0190*/  UISETP.NE.AND.EX UP0, UPT, UR7, URZ, UPT, UP0 ;  /* 0x000000ff0700728c */ /* 0x000fd2000bf05300 */
[----:B------:R-:W-:Y:S05]  /*01a0*/  BRA.U UP0, `(.L_x_2) ;  /* 0x0000000100247547 */ /* 0x000fea000b800000 */
[----:B------:R-:W2:Y:S02]  /*01b0*/  LDCU.64 UR6, c[0x0][0x8a8] ;  /* 0x00011500ff0677ac */ /* 0x000ea40008000a00 */
[----:B--2---:R-:W-:-:S04]  /*01c0*/  UISETP.NE.U32.AND UP0, UPT, UR6, URZ, UPT ;  /* 0x000000ff0600728c */ /* 0x004fc8000bf05070 */
[----:B------:R-:W-:-:S09]  /*01d0*/  UISETP.NE.AND.EX UP0, UPT, UR7, URZ, UPT, UP0 ;  /* 0x000000ff0700728c */ /* 0x000fd2000bf05300 */
[----:B------:R-:W-:Y:S05]  /*01e0*/  BRA.U !UP0, `(.L_x_3) ;  /* 0x00000001080c7547 */ /* 0x000fea000b800000 */
[----:B-1----:R-:W1:Y:S02]  /*01f0*/  LDC.64 R2, c[0x0][0x8a8] ;  /* 0x00022a00ff027b82 */ /* 0x002e640000000a00 */
[----:B-1----:R2:W5:Y:S01]  /*0200*/  LDG.E R47, desc[UR46][R2.64] ;  /* 0x0000002e022f7981 */ /* 0x002562000c1e1900 */
[----:B------:R-:W-:Y:S05]  /*0210*/  BRA `(.L_x_2) ;  /* 0x0000000000087947 */ /* 0x000fea0003800000 */
.L_x_3:
[----:B------:R-:W2:Y:S02]  /*0220*/  LDCU UR6, c[0x0][0x8a0] ;  /* 0x00011400ff0677ac */ /* 0x000ea40008000800 */
[----:B--2---:R-:W-:Y:S02]  /*0230*/  MOV R47, UR6 ;  /* 0x00000006002f7c02 */ /* 0x004fe40008000f00 */
.L_x_2:
[----:B------:R-:W-:Y:S01]  /*0240*/  IMAD.U32 R0, RZ, RZ, UR8 ;  /* 0x00000008ff007e24 */ /* 0x000fe2000f8e00ff */
[----:B------:R-:W-:Y:S04]  /*0250*/  BSSY.RECONVERGENT B0, `(.L_x_4) ;  /* 0x000000c000007945 */ /* 0x000fe80003800200 */
[C---:B------:R-:W-:Y:S02]  /*0260*/  ISETP.NE.OR P1, PT, R0.reuse, 0x1, !P5 ;  /* 0x000000010000780c */ /* 0x040fe40006f25670 */
[----:B------:R-:W-:-:S11]  /*0270*/  ISETP.NE.OR P0, PT, R0, 0x3, !P5 ;  /* 0x000000030000780c */ /* 0x000fd60006f05670 */
[----:B------:R-:W-:Y:S05]  /*0280*/  @P1 BRA `(.L_x_5) ;  /* 0x0000000000201947 */ /* 0x000fea0003800000 */
[----:B------:R-:W3:Y:S02]  /*0290*/  LDCU.64 UR6, c[0x0][0x348] ;  /* 0x00006900ff0677ac */ /* 0x000ee40008000a00 */
[----:B---3--:R-:W-:Y:S02]  /*02a0*/  UIADD3 UR10, UP1, UPT, UR6, 0x80, URZ ;  /* 0x00000080060a7890 */ /* 0x008fe4000ff3e0ff */
[----:B------:R-:W-:Y:S02]  /*02b0*/  UIADD3 UR6, UP0, UPT, UR6, 0x180, URZ ;  /* 0x0000018006067890 */ /* 0x000fe4000ff1e0ff */
[----:B------:R-:W-:Y:S02]  /*02c0*/  UIADD3.X UR11, UPT, UPT, URZ, UR7, URZ, UP1, !UPT ;  /* 0x00000007ff0b7290 */ /* 0x000fe40008ffe4ff */
[----:B------:R-:W-:-:S07]  /*02d0*/  UIADD3.X UR7, UPT, UPT, URZ, UR7, URZ, UP0, !UPT ;  /* 0x00000007ff077290 */ /* 0x000fce00087fe4ff */
[----:B------:R3:W-:Y:S02]  /*02e0*/  UTMACCTL.PF [UR10] ;  /* 0x000000000a0079b9 */ /* 0x0007e40008040000 */
[----:B------:R3:W-:Y:S02]  /*02f0*/  UTMACCTL.PF [UR6] ;  /* 0x00000000060079b9 */ /* 0x0007e40008040000 */
[----:B---3--:R-:W-:Y:S01]  /*0300*/  NOP ;  /* 0x0000000000007918 */ /* 0x008fe20000000000 */
.L_x_5:
[----:B------:R-:W-:Y:S05]  /*0310*/  BSYNC.RECONVERGENT B0 ;  /* 0x0000000000007941 */ /* 0x000fea0003800200 */
.L_x_4:
[----:B------:R-:W-:Y:S04]  /*0320*/  BSSY.RECONVERGENT B0, `(.L_x_6) ;  /* 0x000000a000007945 */ /* 0x000fe80003800200 */
        /* <DEDUP_REMOVED lines=9> */
.L_x_7:
[----:B------:R-:W-:Y:S05]  /*03c0*/  BSYNC.RECONVERGENT B0 ;  /* 0x0000000000007941 */ /* 0x000fea0003800200 */
.L_x_6:
[----:B------:R-:W3:Y:S01]  /*03d0*/  LDCU.64 UR6, c[0x0][0x888] ;  /* 0x00011100ff0677ac */ /* 0x000ee20008000a00 */
[----:B------:R-:W-:Y:S02]  /*03e0*/  UISETP.EQ.U32.AND UP1, UPT, UR4, URZ, UPT ;  /* 0x000000ff0400728c */ /* 0x000fe4000bf22070 */
[----:B------:R-:W-:Y:S02]  /*03f0*/  UPLOP3.LUT UP2, UPT, UPT, UPT, UPT, 0x80, 0x8 ;  /* 0x000000000008789c */ /* 0x000fe40003f4f070 */
[----:B---3--:R-:W-:-:S04]  /*0400*/  UISETP.NE.U32.AND UP0, UPT, UR6, URZ, UPT ;  /* 0x000000ff0600728c */ /* 0x008fc8000bf05070 */
[----:B------:R-:W-:-:S04]  /*0410*/  UISETP.NE.AND.EX UP0, UPT, UR7, URZ, UPT, UP0 ;  /* 0x000000ff0700728c */ /* 0x000fc8000bf05300 */
[----:B------:R-:W-:-:S04]  /*0420*/  UISETP.EQ.OR.EX UP3, UPT, UR5, URZ, !UP0, UP1 ;  /* 0x000000ff0500728c */ /* 0x000fc8000c762710 */
[----:B------:R-:W-:-:S05]  /*0430*/  UP2UR UR53, UPR, URZ, 0x8 ;  /* 0x00000008ff357883 */ /* 0x000fca0008000000 */
[----:B------:R-:W-:Y:S07]  /*0440*/  BRA.U !UP3, `(.L_x_8) ;  /* 0x000000010b207547 */ /* 0x000fee000b800000 */
[----:B------:R-:W-:Y:S01]  /*0450*/  UISETP.NE.U32.AND UP2, UPT, UR4, URZ, UPT ;  /* 0x000000ff0400728c */ /* 0x000fe2000bf45070 */
[----:B-----5:R-:W-:Y:S01]  /*0460*/  FSETP.NEU.AND P0, PT, R49, RZ, PT ;  /* 0x000000ff3100720b */ /* 0x020fe20003f0d000 */
[----:B------:R-:W-:Y:S02]  /*0470*/  USEL UR4, URZ, 0xffffffff, UP0 ;  /* 0xffffffffff047887 */ /* 0x000fe40008000000 */
[----:B------:R-:W-:-:S10]  /*0480*/  UISETP.NE.AND.EX UP2, UPT, UR5, URZ, UPT, UP2 ;  /* 0x000000ff0500728c */ /* 0x000fd4000bf45320 */
[----:B------:R-:W-:Y:S01]  /*0490*/  VOTEU.ANY UP1, P0 ;  /* 0x0000000000ff7886 */ /* 0x000fe20000020100 */
[----:B------:R-:W-:-:S04]  /*04a0*/  @!UP2 USEL UR4, URZ, 0xffffffff, UP1 ;  /* 0xffffffffff04a887 */ /* 0x000fc80008800000 */
[----:B------:R-:W-:-:S04]  /*04b0*/  ULOP3.LUT UR4, UR4, 0x1, URZ, 0xc0, !UPT ;  /* 0x0000000104047892 */ /* 0x000fc8000f8ec0ff */
[----:B------:R-:W-:-:S11]  /*04c0*/  UISETP.NE.U32.AND UP2, UPT, UR4, 0x1, UPT ;  /* 0x000000010400788c */ /* 0x000fd6000bf45070 */
.L_x_8:
[----:B-12---:R-:W1:Y:S01]  /*04d0*/  SHFL.IDX PT, R2, R92, RZ, 0x1f ;  /* 0x00001fff5c027589 */ /* 0x006e6200000e0000 */
[----:B------:R-:W-:-:S04]  /*04e0*/  UISETP.NE.AND UP1, UPT, UR8, 0x2, UPT ;  /* 0x000000020800788c */ /* 0x000fc8000bf25270 */
[----:B------:R-:W-:Y:S01]  /*04f0*/  USEL UR6, URZ, 0x1, UP1 ;  /* 0x00000001ff067887 */ /* 0x000fe20008800000 */
[----:B-1----:R-:W-:-:S13]  /*0500*/  ISETP.NE.AND P0, PT, R2, RZ, PT ;  /* 0x000000ff0200720c */ /* 0x002fda0003f05270 */
[----:B------:R-:W-:Y:S05]  /*0510*/  @P0 BRA `(.L_x_9) ;  /* 0x0000000000400947 */ /* 0x000fea0003800000 */
[----:B------:R-:W1:Y:S01]  /*0520*/  S2UR UR5, SR_CgaCtaId ;  /* 0x00000000000579c3 */ /* 0x000e620000008800 */
[----:B------:R-:W-:Y:S01]  /*0530*/  UMOV UR7, 0x400 ;  /* 0x0000040000077882 */ /* 0x000fe20000000000 */
[----:B------:R-:W-:Y:S01]  /*0540*/  UMOV UR4, 0x1 ;  /* 0x0000000100047882 */ /* 0x000fe20000000000 */
[----:B------:R-:W-:Y:S01]  /*0550*/  ELECT P0, URZ, PT ;  /* 0x0000000000ff782f */ /* 0x000fe20003800000 */
[----:B------:R-:W-:-:S04]  /*0560*/  UIADD3 UR10, UPT, UPT, -UR4, 0x100000, URZ ;  /* 0x00100000040a7890 */ /* 0x000fc8000fffe1ff */
[----:B------:R-:W-:Y:S02]  /*0570*/  USHF.L.U32 UR11, UR10, 0xb, URZ ;  /* 0x0000000b0a0b7899 */ /* 0x000fe400080006ff */
[----:B------:R-:W-:Y:S02]  /*0580*/  USHF.L.U32 UR10, UR10, 0x1, URZ ;  /* 0x000000010a0a7899 */ /* 0x000fe400080006ff */
[----:B-1----:R-:W-:Y:S01]  /*0590*/  ULEA UR5, UR5, UR7, 0x18 ;  /* 0x0000000705057291 */ /* 0x002fe2000f8ec0ff */
[----:B------:R-:W1:Y:S11]  /*05a0*/  FENCE.VIEW.ASYNC.S ;  /* 0x00000000000073c6 */ /* 0x000e760000000000 */
[----:B-1----:R1:W2:Y:S01]  /*05b0*/  SYNCS.EXCH.64 URZ, [UR5], UR10 ;  /* 0x0000000a05ff75b2 */ /* 0x0022a20008000100 */
[----:B------:R1:W3:Y:S01]  /*05c0*/  SYNCS.EXCH.64 URZ, [UR5+0x18], UR10 ;  /* 0x0000180a05ff75b2 */ /* 0x0002e20008000100 */
[----:B------:R1:W4:Y:S01]  /*05d0*/  SYNCS.EXCH.64 URZ, [UR5+0x8], UR10 ;  /* 0x0000080a05ff75b2 */ /* 0x0003220008000100 */
[----:B------:R1:W1:Y:S01]  /*05e0*/  SYNCS.EXCH.64 URZ, [UR5+0x20], UR10 ;  /* 0x0000200a05ff75b2 */ /* 0x0002620008000100 */
[----:B------:R1:W1:Y:S01]  /*05f0*/  SYNCS.EXCH.64 URZ, [UR5+0x10], UR10 ;  /* 0x0000100a05ff75b2 */ /* 0x0002620008000100 */
[----:B------:R1:W1:Y:S01]  /*0600*/  SYNCS.EXCH.64 URZ, [UR5+0x28], UR10 ;  /* 0x0000280a05ff75b2 */ /* 0x0002620008000100 */
[----:B------:R-:W-:Y:S01]  /*0610*/  NOP ;  /* 0x0000000000007918 */ /* 0x000fe20000000000 */
.L_x_9:
[----:B------:R-:W2:Y:S01]  /*0620*/  SHFL.IDX PT, R2, R92, RZ, 0x1f ;  /* 0x00001fff5c027589 */ /* 0x000ea200000e0000 */
[----:B------:R-:W-:Y:S01]  /*0630*/  NOP ;  /* 0x0000000000007918 */ /* 0x000fe20000000000 */
[----:B--2---:R-:W-:-:S13]  /*0640*/  ISETP.NE.AND P0, PT, R2, 0x1, PT ;  /* 0x000000010200780c */ /* 0x004fda0003f05270 */
[----:B------:R-:W-:Y:S05]  /*0650*/  @P0 BRA `(.L_x_10) ;  /* 0x0000000000500947 */ /* 0x000fea0003800000 */
[----:B------:R-:W2:Y:S01]  /*0660*/  S2UR UR7, SR_CgaCtaId ;  /* 0x00000000000779c3 */ /* 0x000ea20000008800 */
[----:B------:R-:W-:Y:S01]  /*0670*/  UMOV UR9, 0x400 ;  /* 0x0000040000097882 */ /* 0x000fe20000000000 */
[----:B-1----:R-:W-:Y:S01]  /*0680*/  UMOV UR5, 0x20 ;  /* 0x0000002000057882 */ /* 0x002fe20000000000 */
[----:B------:R-:W-:Y:S01]  /*0690*/  UMOV UR4, 0x80 ;  /* 0x0000008000047882 */ /* 0x000fe20000000000 */
[----:B------:R-:W-:-:S04]  /*06a0*/  UIADD3 UR10, UPT, UPT, -UR5, 0x100000, URZ ;  /* 0x00100000050a7890 */ /* 0x000fc8000fffe1ff */
[----:B------:R-:W-:Y:S02]  /*06b0*/  USHF.L.U32 UR11, UR10, 0xb, URZ ;  /* 0x0000000b0a0b7899 */ /* 0x000fe400080006ff */
[----:B------:R-:W-:Y:S02]  /*06c0*/  USHF.L.U32 UR10, UR10, 0x1, URZ ;  /* 0x000000010a0a7899 */ /* 0x000fe400080006ff */
[----:B------:R-:W-:-:S04]  /*06d0*/  UIADD3 UR4, UPT, UPT, -UR4, 0x100000, URZ ;  /* 0x0010000004047890 */ /* 0x000fc8000fffe1ff */
[----:B------:R-:W-:Y:S02]  /*06e0*/  USHF.L.U32 UR5, UR4, 0xb, URZ ;  /* 0x0000000b04057899 */ /* 0x000fe400080006ff */
[----:B------:R-:W-:Y:S01]  /*06f0*/  USHF.L.U32 UR4, UR4, 0x1, URZ ;  /* 0x0000000104047899 */ /* 0x000fe200080006ff */
[----:B------:R-:W-:Y:S01]  /*0700*/  ELECT P0, URZ, PT ;  /* 0x0000000000ff782f */ /* 0x000fe20003800000 */
[----:B--2---:R-:W-:Y:S01]  /*0710*/  ULEA UR7, UR7, UR9, 0x18 ;  /* 0x0000000907077291 */ /* 0x004fe2000f8ec0ff */
[----:B------:R-:W1:Y:S11]  /*0720*/  FENCE.VIEW.ASYNC.S ;  /* 0x00000000000073c6 */ /* 0x000e760000000000 */
[----:B-1----:R2:W1:Y:S01]  /*0730*/  SYNCS.EXCH.64 URZ, [UR7+0x30], UR10 ;  /* 0x0000300a07ff75b2 */ /* 0x0024620008000100 */
[----:B------:R2:W1:Y:S01]  /*0740*/  SYNCS.EXCH.64 URZ, [UR7+0x48], UR4 ;  /* 0x0000480407ff75b2 */ /* 0x0004620008000100 */
[----:B------:R2:W1:Y:S01]  /*0750*/  SYNCS.EXCH.64 URZ, [UR7+0x38], UR10 ;  /* 0x0000380a07ff75b2 */ /* 0x0004620008000100 */
[----:B------:R2:W1:Y:S01]  /*0760*/  SYNCS.EXCH.64 URZ, [UR7+0x50], UR4 ;  /* 0x0000500407ff75b2 */ /* 0x0004620008000100 */
[----:B------:R2:W1:Y:S01]  /*0770*/  SYNCS.EXCH.64 URZ, [UR7+0x40], UR10 ;  /* 0x0000400a07ff75b2 */ /* 0x0004620008000100 */
[----:B------:R2:W1:Y:S02]  /*0780*/  SYNCS.EXCH.64 URZ, [UR7+0x58], UR4 ;  /* 0x0000580407ff75b2 */ /* 0x0004640008000100 */
[----:B--2---:R-:W-:Y:S01]  /*0790*/  NOP ;  /* 0x0000000000007918 */ /* 0x004fe20000000000 */
.L_x_10:
[----:B------:R-:W2:Y:S01]  /*07a0*/  SHFL.IDX PT, R2, R92, RZ, 0x1f ;  /* 0x00001fff5c027589 */ /* 0x000ea200000e0000 */
[----:B------:R-:W-:Y:S01]  /*07b0*/  NOP ;  /* 0x0000000000007918 */ /* 0x000fe20000000000 */
[----:B--2---:R-:W-:-:S13]  /*07c0*/  ISETP.NE.AND P0, PT, R2, 0x3, PT ;  /* 0x000000030200780c */ /* 0x004fda0003f05270 */
[----:B------:R-:W-:Y:S05]  /*07d0*/  @P0 BRA `(.L_x_11) ;  /* 0x0000000000300947 */ /* 0x000fea0003800000 */
[----:B-1----:R-:W1:Y:S01]  /*07e0*/  S2UR UR5, SR_CgaCtaId ;  /* 0x00000000000579c3 */ /* 0x002e620000008800 */
        /* <DEDUP_REMOVED lines=8> */
[----:B-1----:R2:W1:Y:S01]  /*0870*/  SYNCS.EXCH.64 URZ, [UR5+0x60], UR10 ;  /* 0x0000600a05ff75b2 */ /* 0x0024620008000100 */
[----:B------:R2:W1:Y:S02]  /*0880*/  SYNCS.EXCH.64 URZ, [UR5+0x68], UR10 ;  /* 0x0000680a05ff75b2 */ /* 0x0004640008000100 */
[----:B--2---:R-:W-:Y:S01]  /*0890*/  NOP ;  /* 0x0000000000007918 */ /* 0x004fe20000000000 */
.L_x_11:
[----:B------:R-:W2:Y:S01]  /*08a0*/  SHFL.IDX PT, R2, R92, RZ, 0x1f ;  /* 0x00001fff5c027589 */ /* 0x000ea200000e0000 */
[----:B------:R-:W-:Y:S01]  /*08b0*/  NOP ;  /* 0x0000000000007918 */ /* 0x000fe20000000000 */
[----:B--2---:R-:W-:-:S13]  /*08c0*/  ISETP.NE.AND P0, PT, R2, 0x4, PT ;  /* 0x000000040200780c */ /* 0x004fda0003f05270 */
[----:B------:R-:W-:Y:S05]  /*08d0*/  @P0 BRA `(.L_x_12) ;  /* 0x00000000004c0947 */ /* 0x000fea0003800000 */
[----:B-1----:R-:W1:Y:S01]  /*08e0*/  S2UR UR5, SR_CgaCtaId ;  /* 0x00000000000579c3 */ /* 0x002e620000008800 */
[----:B------:R-:W-:Y:S01]  /*08f0*/  UMOV UR9, 0x100 ;  /* 0x0000010000097882 */ /* 0x000fe20000000000 */
[----:B------:R-:W-:Y:S01]  /*0900*/  UMOV UR7, 0x400 ;  /* 0x0000040000077882 */ /* 0x000fe20000000000 */
[----:B------:R-:W-:Y:S01]  /*0910*/  USEL UR9, UR9, 0xe0, UP2 ;  /* 0x000000e009097887 */ /* 0x000fe20009000000 */
[----:B------:R-:W-:Y:S01]  /*0920*/  UMOV UR4, 0x1 ;  /* 0x0000000100047882 */ /* 0x000fe20000000000 */
[----:B------:R-:W-:Y:S01]  /*0930*/  ELECT P0, URZ, PT ;  /* 0x0000000000ff782f */ /* 0x000fe20003800000 */
[----:B------:R-:W-:-:S04]  /*0940*/  UIADD3 UR10, UPT, UPT, -UR4, 0x100000, URZ ;  /* 0x00100000040a7890 */ /* 0x000fc8000fffe1ff */
[----:B------:R-:W-:Y:S02]  /*0950*/  USHF.L.U32 UR11, UR10, 0xb, URZ ;  /* 0x0000000b0a0b7899 */ /* 0x000fe400080006ff */
[----:B------:R-:W-:Y:S02]  /*0960*/  USHF.L.U32 UR10, UR10, 0x1, URZ ;  /* 0x000000010a0a7899 */ /* 0x000fe400080006ff */
[----:B------:R-:W-:-:S04]  /*0970*/  UIADD3 UR12, UPT, UPT, -UR9, 0x100000, URZ ;  /* 0x00100000090c7890 */ /* 0x000fc8000fffe1ff */
[----:B------:R-:W-:Y:S02]  /*0980*/  USHF.L.U32 UR13, UR12, 0xb, URZ ;  /* 0x0000000b0c0d7899 */ /* 0x000fe400080006ff */
[----:B------:R-:W-:Y:S02]  /*0990*/  USHF.L.U32 UR12, UR12, 0x1, URZ ;  /* 0x000000010c0c7899 */ /* 0x000fe400080006ff */
[----:B-1----:R-:W-:Y:S01]  /*09a0*/  ULEA UR5, UR5, UR7, 0x18 ;  /* 0x0000000705057291 */ /* 0x002fe2000f8ec0ff */
[----:B------:R-:W1:Y:S11]  /*09b0*/  FENCE.VIEW.ASYNC.S ;  /* 0x00000000000073c6 */ /* 0x000e760000000000 */
[----:B-1----:R2:W1:Y:S01]  /*09c0*/  SYNCS.EXCH.64 URZ, [UR5+0x70], UR10 ;  /* 0x0000700a05ff75b2 */ /* 0x0024620008000100 */
[----:B------:R2:W1:Y:S01]  /*09d0*/  SYNCS.EXCH.64 URZ, [UR5+0x80], UR12 ;  /* 0x0000800c05ff75b2 */ /* 0x0004620008000100 */
[----:B------:R2:W1:Y:S01]  /*09e0*/  SYNCS.EXCH.64 URZ, [UR5+0x78], UR10 ;  /* 0x0000780a05ff75b2 */ /* 0x0004620008000100 */
[----:B------:R2:W1:Y:S02]  /*09f0*/  SYNCS.EXCH.64 URZ, [UR5+0x88], UR12 ;  /* 0x0000880c05ff75b2 */ /* 0x0004640008000100 */
[----:B--2---:R-:W-:Y:S01]  /*0a00*/  NOP ;  /* 0x0000000000007918 */ /* 0x004fe20000000000 */
.L_x_12:
        /* <DEDUP_REMOVED lines=22> */
[----:B------:R2:W1:Y:S01]  /*0b70*/  SYNCS.EXCH.64 URZ, [UR7+0xc0], UR4 ;  /* 0x0000c00407ff75b2 */ /* 0x0004620008000100 */
[----:B------:R2:W1:Y:S01]  /*0b80*/  SYNCS.EXCH.64 URZ, [UR7+0xa8], UR10 ;  /* 0x0000a80a07ff75b2 */ /* 0x0004620008000100 */
[----:B------:R2:W1:Y:S02]  /*0b90*/  SYNCS.EXCH.64 URZ, [UR7+0xc8], UR4 ;  /* 0x0000c80407ff75b2 */ /* 0x0004640008000100 */
[----:B--2---:R-:W-:Y:S01]  /*0ba0*/  NOP ;  /* 0x0000000000007918 */ /* 0x004fe20000000000 */
.L_x_13:
        /* <DEDUP_REMOVED lines=18> */
.L_x_14:
[----:B-1----:R-:W1:Y:S01]  /*0cd0*/  S2UR UR5, SR_CTAID.X ;  /* 0x00000000000579c3 */ /* 0x002e620000002500 */
[----:B------:R-:W-:-:S05]  /*0ce0*/  CS2R.32 R87, SR_CgaSize ;  /* 0x0000000000577805 */ /* 0x000fca0000008a00 */
[----:B------:R-:W-:-:S05]  /*0cf0*/  IMAD R87, R87, -0xa0, RZ ;  /* 0xffffff6057577824 */ /* 0x000fca00078e02ff */
[----:B------:R-:W-:-:S14]  /*0d00*/  R2UR UR9, R87 ;  /* 0x00000000570972ca */ /* 0x000fdc00000e0000 */
[----:B------:R-:W2:Y:S01]  /*0d10*/  LDCU UR9, c[0x0][UR9+0x2b0] ;  /* 0x00005600090977ac */ /* 0x000ea20008000800 */
[----:B------:R-:W-:Y:S01]  /*0d20*/  NOP ;  /* 0x0000000000007918 */ /* 0x000fe20000000000 */
[----:B------:R-:W-:-:S05]  /*0d30*/  CS2R.32 R87, SR_CgaSize ;  /* 0x0000000000577805 */ /* 0x000fca0000008a00 */
[----:B------:R-:W-:-:S05]  /*0d40*/  IMAD R87, R87, -0xa0, RZ ;  /* 0xffffff6057577824 */ /* 0x000fca00078e02ff */
[----:B------:R-:W-:-:S14]  /*0d50*/  R2UR UR7, R87 ;  /* 0x00000000570772ca */ /* 0x000fdc00000e0000 */
[----:B------:R-:W3:Y:S01]  /*0d60*/  LDCU UR7, c[0x0][UR7+0x2b4] ;  /* 0x00005680070777ac */ /* 0x000ee20008000800 */
[----:B------:R-:W4:Y:S08]  /*0d70*/  S2UR UR4, SR_CTAID.Y ;  /* 0x00000000000479c3 */ /* 0x000f300000002600 */
[----:B------:R-:W3:Y:S01]  /*0d80*/  LDC R10, c[0x0][0xb24] ;  /* 0x0002c900ff0a7b82 */ /* 0x000ee20000000800 */
[----:B-1----:R-:W-:-:S02]  /*0d90*/  I2FP.F32.U32 R87, UR5 ;  /* 0x0000000500577c45 */ /* 0x002fc40008201000 */
[----:B------:R-:W-:-:S05]  /*0da0*/  CS2R.32 R3, SR_CgaSize ;  /* 0x0000000000037805 */ /* 0x000fca0000008a00 */
[----:B------:R-:W-:-:S06]  /*0db0*/  IMAD R3, R3, -0xa0, RZ ;  /* 0xffffff6003037824 */ /* 0x000fcc00078e02ff */
[----:B------:R-:W1:Y:S01]  /*0dc0*/  LDC R3, c[0x0][R3+0x2a0] ;  /* 0x0000a80003037b82 */ /* 0x000e620000000800 */
[----:B------:R-:W-:Y:S01]  /*0dd0*/  MOV R15, UR5 ;  /* 0x00000005000f7c02 */ /* 0x000fe20008000f00 */
[----:B--2---:R-:W-:Y:S01]  /*0de0*/  FMUL R87, R87, UR9 ;  /* 0x0000000957577c20 */ /* 0x004fe20008400000 */
[----:B----4-:R-:W-:Y:S02]  /*0df0*/  I2FP.F32.U32 R86, UR4 ;  /* 0x0000000400567c45 */ /* 0x010fe40008201000 */
[----:B------:R-:W-:-:S05]  /*0e00*/  CS2R.32 R2, SR_CgaSize ;  /* 0x0000000000027805 */ /* 0x000fca0000008a00 */
[----:B------:R-:W-:-:S06]  /*0e10*/  IMAD R2, R2, -0xa0, RZ ;  /* 0xffffff6002027824 */ /* 0x000fcc00078e02ff */
[----:B------:R-:W2:Y:S01]  /*0e20*/  LDC R2, c[0x0][R2+0x2a4] ;  /* 0x0000a90002027b82 */ /* 0x000ea20000000800 */
[----:B------:R-:W-:Y:S01]  /*0e30*/  MOV R14, UR4 ;  /* 0x00000004000e7c02 */ /* 0x000fe20008000f00 */
[----:B------:R-:W4:Y:S01]  /*0e40*/  F2I.U32.TRUNC.NTZ R87, R87 ;  /* 0x0000005700577305 */ /* 0x000f22000020f000 */
[----:B---3--:R-:W-:-:S05]  /*0e50*/  FMUL R86, R86, UR7 ;  /* 0x0000000756567c20 */ /* 0x008fca0008400000 */
[----:B------:R-:W-:Y:S01]  /*0e60*/  BAR.SYNC.DEFER_BLOCKING 0x0 ;  /* 0x0000000000007b1d */ /* 0x000fe20000010000 */
[----:B------:R-:W-:-:S05]  /*0e70*/  ISETP.GE.AND P0, PT, R10, 0x1, PT ;  /* 0x000000010a00780c */ /* 0x000fca0003f06270 */
[----:B------:R-:W3:Y:S02]  /*0e80*/  F2I.U32.TRUNC.NTZ R86, R86 ;  /* 0x0000005600567305 */ /* 0x000ee4000020f000 */
[----:B------:R-:W2:Y:S01]  /*0e90*/  S2UR UR36, SR_CTAID.Z ;  /* 0x00000000002479c3 */ /* 0x000ea20000002700 */
[----:B----4-:R-:W-:-:S05]  /*0ea0*/  IADD3 R87, PT, PT, -R87, RZ, RZ ;  /* 0x000000ff57577210 */ /* 0x010fca0007ffe1ff */
[----:B-1----:R-:W-:Y:S01]  /*0eb0*/  IMAD R87, R3, R87, UR5 ;  /* 0x0000000503577e24 */ /* 0x002fe2000f8e0257 */
[----:B---3--:R-:W-:-:S05]  /*0ec0*/  IADD3 R86, PT, PT, -R86, RZ, RZ ;  /* 0x000000ff56567210 */ /* 0x008fca0007ffe1ff */
[----:B--2---:R-:W-:Y:S01]  /*0ed0*/  IMAD R86, R2, R86, UR4 ;  /* 0x0000000402567e24 */ /* 0x004fe2000f8e0256 */
[----:B------:R-:W-:Y:S06]  /*0ee0*/  @!P0 BRA `(.L_x_15) ;  /* 0x0000000000b88947 */ /* 0x000fec0003800000 */
[----:B------:R-:W1:Y:S01]  /*0ef0*/  LDC.64 R4, c[0x0][0xb18] ;  /* 0x0002c600ff047b82 */ /* 0x000e620000000a00 */
[----:B------:R-:W-:-:S07]  /*0f00*/  ISETP.NE.AND P0, PT, R10, 0x1, PT ;  /* 0x000000010a00780c */ /* 0x000fce0003f05270 */
[----:B------:R-:W2:Y:S08]  /*0f10*/  LDC R9, c[0x0][0xb0c] ;  /* 0x0002c300ff097b82 */ /* 0x000eb00000000800 */
[----:B------:R-:W3:Y:S08]  /*0f20*/  LDC R12, c[0x0][0x370] ;  /* 0x0000dc00ff0c7b82 */ /* 0x000ef00000000800 */
[----:B------:R-:W4:Y:S01]  /*0f30*/  LDC R11, c[0x0][0x374] ;  /* 0x0000dd00ff0b7b82 */ /* 0x000f220000000800 */
[----:B-1----:R-:W-:-:S07]  /*0f40*/  ISETP.NE.AND P1, PT, R4, 0x1, PT ;  /* 0x000000010400780c */ /* 0x002fce0003f25270 */
[----:B------:R-:W3:Y:S01]  /*0f50*/  LDC.64 R6, c[0x0][0xb10] ;  /* 0x0002c400ff067b82 */ /* 0x000ee20000000a00 */
[----:B--2---:R-:W-:-:S07]  /*0f60*/  ISETP.NE.AND P2, PT, R9, 0x1, PT ;  /* 0x000000010900780c */ /* 0x004fce0003f45270 */
[----:B------:R-:W1:Y:S08]  /*0f70*/  LDC R8, c[0x0][0xb20] ;  /* 0x0002c800ff087b82 */ /* 0x000e700000000800 */
[----:B------:R-:W2:Y:S01]  /*0f80*/  LDC.64 R2, c[0x0][0xb28] ;  /* 0x0002ca00ff027b82 */ /* 0x000ea20000000a00 */
[----:B----4-:R-:W-:-:S04]  /*0f90*/  IMAD.HI.U32 R13, R11, R5, RZ ;  /* 0x000000050b0d7227 */ /* 0x010fc800078e00ff */
[----:B------:R-:W-:-:S04]  /*0fa0*/  IMAD.HI.U32 R5, R14, R5, RZ ;  /* 0x000000050e057227 */ /* 0x000fc800078e00ff */
[----:B---3--:R-:W-:-:S05]  /*0fb0*/  IMAD.HI.U32 R16, R12, R6, RZ ;  /* 0x000000060c107227 */ /* 0x008fca00078e00ff */
[-C--:B------:R-:W-:Y:S01]  /*0fc0*/  @P2 SHF.R.U32.HI R12, RZ, R7.reuse, R16 ;  /* 0x00000007ff0c2219 */ /* 0x080fe20000011610 */
[----:B------:R-:W-:Y:S01]  /*0fd0*/  IMAD.HI.U32 R16, R15, R6, RZ ;  /* 0x000000060f107227 */ /* 0x000fe200078e00ff */
[-C--:B-1----:R-:W-:Y:S02]  /*0fe0*/  @P1 SHF.R.U32.HI R11, RZ, R8.reuse, R13 ;  /* 0x00000008ff0b1219 */ /* 0x082fe4000001160d */
[----:B------:R-:W-:Y:S02]  /*0ff0*/  SHF.R.U32.HI R5, RZ, R8, R5 ;  /* 0x00000008ff057219 */ /* 0x000fe40000011605 */
[----:B------:R-:W-:Y:S02]  /*1000*/  SHF.R.U32.HI R16, RZ, R7, R16 ;  /* 0x00000007ff107219 */ /* 0x000fe40000011610 */
[----:B------:R-:W-:Y:S01]  /*1010*/  SEL R5, R14, R5, !P1 ;  /* 0x000000050e057207 */ /* 0x000fe20004800000 */
[----:B--2---:R-:W-:Y:S01]  /*1020*/  IMAD.HI.U32 R13, R11, R2, RZ ;  /* 0x000000020b0d7227 */ /* 0x004fe200078e00ff */
[----:B------:R-:W-:-:S03]  /*1030*/  SEL R16, R15, R16, !P2 ;  /* 0x000000100f107207 */ /* 0x000fc60005000000 */
[----:B------:R-:W-:Y:S01]  /*1040*/  IMAD.HI.U32 R6, R12, R2, RZ ;  /* 0x000000020c067227 */ /* 0x000fe200078e00ff */
[----:B------:R-:W-:-:S04]  /*1050*/  @P0 SHF.R.U32.HI R11, RZ, R3, R13 ;  /* 0x00000003ff0b0219 */ /* 0x000fc8000001160d */
[----:B------:R-:W-:Y:S01]  /*1060*/  @P0 SHF.R.U32.HI R12, RZ, R3, R6 ;  /* 0x00000003ff0c0219 */ /* 0x000fe20000011606 */
[----:B------:R-:W-:-:S04]  /*1070*/  IMAD R11, R11, R10, RZ ;  /* 0x0000000a0b0b7224 */ /* 0x000fc800078e02ff */
[----:B------:R-:W-:Y:S01]  /*1080*/  IMAD R6, R12, R10, RZ ;  /* 0x0000000a0c067224 */ /* 0x000fe200078e02ff */
[----:B------:R-:W-:-:S04]  /*1090*/  ISETP.GE.AND P1, PT, R5, R11, PT ;  /* 0x0000000b0500720c */ /* 0x000fc80003f26270 */
[----:B------:R-:W-:Y:S01]  /*10a0*/  ISETP.GE.OR P1, PT, R16, R6, P1 ;  /* 0x000000061000720c */ /* 0x000fe20000f26670 */
[----:B------:R-:W-:-:S05]  /*10b0*/  IMAD.HI.U32 R6, R5, R2, RZ ;  /* 0x0000000205067227 */ /* 0x000fca00078e00ff */
[----:B------:R-:W-:-:S04]  /*10c0*/  SHF.R.U32.HI R6, RZ, R3, R6 ;  /* 0x00000003ff067219 */ /* 0x000fc80000011606 */
[----:B------:R-:W-:-:S03]  /*10d0*/  SEL R6, R5, R6, !P0 ;  /* 0x0000000605067207 */ /* 0x000fc60004000000 */
[----:B------:R-:W-:Y:S01]  /*10e0*/  @!P1 IMAD.HI.U32 R7, R16, R2, RZ ;  /* 0x0000000210079227 */ /* 0x000fe200078e00ff */
[----:B------:R-:W-:-:S04]  /*10f0*/  IADD3 R2, PT, PT, -R6, RZ, RZ ;  /* 0x000000ff06027210 */ /* 0x000fc80007ffe1ff */
[----:B------:R-:W-:Y:S01]  /*1100*/  @!P1 SHF.R.U32.HI R3, RZ, R3, R7 ;  /* 0x00000003ff039219 */ /* 0x000fe20000011607 */
[----:B------:R-:W-:Y:S01]  /*1110*/  IMAD R2, R10, R2, R5 ;  /* 0x000000020a027224 */ /* 0x000fe200078e0205 */
[----:B------:R-:W-:Y:S02]  /*1120*/  IADD3 R7, PT, PT, -R5, RZ, RZ ;  /* 0x000000ff05077210 */ /* 0x000fe40007ffe1ff */
[----:B------:R-:W-:-:S03]  /*1130*/  @!P1 SEL R3, R16, R3, !P0 ;  /* 0x0000000310039207 */ /* 0x000fc60004000000 */
[----:B------:R-:W-:Y:S02]  /*1140*/  IMAD R7, R4, R7, R14 ;  /* 0x0000000704077224 */ /* 0x000fe400078e020e */
[--C-:B------:R-:W-:Y:S02]  /*1150*/  @!P1 IMAD.IADD R6, R6, 0x1, -R3.reuse ;  /* 0x0000000106069824 */ /* 0x100fe400078e0a03 */
[----:B------:R-:W-:Y:S01]  /*1160*/  @!P1 IMAD R3, R2, R12, R3 ;  /* 0x0000000c02039224 */ /* 0x000fe200078e0203 */
[----:B------:R-:W-:Y:S01]  /*1170*/  IADD3 R2, PT, PT, -R16, RZ, RZ ;  /* 0x000000ff10027210 */ /* 0x000fe20007ffe1ff */
[----:B------:R-:W-:Y:S02]  /*1180*/  @!P1 IMAD R5, R6, R10, R16 ;  /* 0x0000000a06059224 */ /* 0x000fe400078e0210 */
[----:B------:R-:W-:Y:S02]  /*1190*/  @!P1 IMAD.MOV.U32 R16, RZ, RZ, R3 ;  /* 0x000000ffff109224 */ /* 0x000fe400078e0003 */
[----:B------:R-:W-:-:S02]  /*11a0*/  IMAD R2, R9, R2, R15 ;  /* 0x0000000209027224 */ /* 0x000fc400078e020f */
[----:B------:R-:W-:Y:S02]  /*11b0*/  IMAD R14, R5, R4, R7 ;  /* 0x00000004050e7224 */ /* 0x000fe400078e0207 */
[----:B------:R-:W-:Y:S02]  /*11c0*/  IMAD R15, R16, R9, R2 ;  /* 0x00000009100f7224 */ /* 0x000fe400078e0202 */
.L_x_15:
[----:B------:R-:W1:Y:S01]  /*11d0*/  LDCU UR4, c[0x0][0xb30] ;  /* 0x00016600ff0477ac */ /* 0x000e620008000800 */
[----:B------:R-:W2:Y:S08]  /*11e0*/  S2UR UR37, SR_CgaCtaId ;  /* 0x00000000002579c3 */ /* 0x000eb00000008800 */
[----:B------:R-:W3:Y:S01]  /*11f0*/  LDC R40, c[0x0][0xb24] ;  /* 0x0002c900ff287b82 */ /* 0x000ee20000000800 */
[----:B-1----:R-:W-:-:S09]  /*1200*/  UISETP.NE.AND UP1, UPT, UR4, 0x1, UPT ;  /* 0x000000010400788c */ /* 0x002fd2000bf25270 */
[----:B--2---:R-:W-:Y:S05]  /*1210*/  BRA.U UP1, `(.L_x_16) ;  /* 0x0000000101407547 */ /* 0x004fea000b800000 */
[----:B------:R-:W1:Y:S08]  /*1220*/  LDC.64 R4, c[0x0][0xb10] ;  /* 0x0002c400ff047b82 */ /* 0x000e700000000a00 */
[----:B------:R-:W2:Y:S08]  /*1230*/  LDC.64 R2, c[0x0][0xb18] ;  /* 0x0002c600ff027b82 */ /* 0x000eb00000000a00 */
[----:B------:R-:W4:Y:S08]  /*1240*/  LDC R6, c[0x0][0xb20] ;  /* 0x0002c800ff067b82 */ /* 0x000f300000000800 */
[----:B------:R-:W3:Y:S01]  /*1250*/  LDC R7, c[0x0][0xb0c] ;  /* 0x0002c300ff077b82 */ /* 0x000ee20000000800 */
[----:B-1----:R-:W-:-:S05]  /*1260*/  IMAD.HI.U32 R4, R15, R4, RZ ;  /* 0x000000040f047227 */ /* 0x002fca00078e00ff */
[----:B------:R-:W-:Y:S01]  /*1270*/  SHF.R.U32.HI R4, RZ, R5, R4 ;  /* 0x00000005ff047219 */ /* 0x000fe20000011604 */
[----:B--2---:R-:W-:Y:S01]  /*1280*/  IMAD.HI.U32 R3, R14, R3, RZ ;  /* 0x000000030e037227 */ /* 0x004fe200078e00ff */
[----:B------:R-:W-:-:S04]  /*1290*/  ISETP.NE.AND P0, PT, R2, 0x1, PT ;  /* 0x000000010200780c */ /* 0x000fc80003f05270 */
[----:B----4-:R-:W-:-:S04]  /*12a0*/  SHF.R.U32.HI R3, RZ, R6, R3 ;  /* 0x00000006ff037219 */ /* 0x010fc80000011603 */
[----:B------:R-:W-:Y:S02]  /*12b0*/  SEL R3, R14, R3, !P0 ;  /* 0x000000030e037207 */ /* 0x000fe40004000000 */
[----:B---3--:R-:W-:-:S04]  /*12c0*/  ISETP.NE.AND P1, PT, R7, 0x1, PT ;  /* 0x000000010700780c */ /* 0x008fc80003f25270 */
[----:B------:R-:W-:-:S05]  /*12d0*/  SEL R4, R15, R4, !P1 ;  /* 0x000000040f047207 */ /* 0x000fca0004800000 */
[----:B------:R-:W-:Y:S02]  /*12e0*/  IMAD.IADD R5, R3, 0x1, -R4 ;  /* 0x0000000103057824 */ /* 0x000fe400078e0a04 */
[----:B------:R-:W-:Y:S02]  /*12f0*/  IMAD.IADD R3, R4, 0x1, -R3 ;  /* 0x0000000104037824 */ /* 0x000fe400078e0a03 */
[----:B------:R-:W-:Y:S02]  /*1300*/  IMAD R15, R5, R7, R15 ;  /* 0x00000007050f7224 */ /* 0x000fe400078e020f */
[----:B------:R-:W-:-:S07]  /*1310*/  IMAD R14, R3, R2, R14 ;  /* 0x00000002030e7224 */ /* 0x000fce00078e020e */
.L_x_16:
[----:B------:R-:W-:Y:S01]  /*1320*/  BAR.SYNC.DEFER_BLOCKING 0x0 ;  /* 0x0000000000007b1d */ /* 0x000fe20000010000 */
[----:B------:R-:W-:Y:S01]  /*1330*/  UISETP.NE.AND UP1, UPT, UR8, 0x2, UPT ;  /* 0x000000020800788c */ /* 0x000fe2000bf25270 */
[----:B------:R-:W-:Y:S02]  /*1340*/  ISETP.NE.OR P5, PT, R0, 0x2, !P5 ;  /* 0x000000020000780c */ /* 0x000fe40006fa5670 */
[----:B------:R-:W-:-:S06]  /*1350*/  LOP3.LUT R2, R93, 0x1f, RZ, 0xc0, !PT ;  /* 0x0000001f5d027812 */ /* 0x000fcc00078ec0ff */
[----:B------:R-:W-:Y:S05]  /*1360*/  BRA.U UP1, `(.L_x_17) ;  /* 0x0000001101387547 */ /* 0x000fea000b800000 */
[----:B------:R-:W1:Y:S01]  /*1370*/  LDCU UR13, c[0x0][0x38c] ;  /* 0x00007180ff0d77ac */ /* 0x000e620008000800 */
[----:B------:R-:W2:Y:S01]  /*1380*/  LDC R8, c[0x0][0x370] ;  /* 0x0000dc00ff087b82 */ /* 0x000ea20000000800 */
[----:B------:R-:W-:Y:S01]  /*1390*/  PLOP3.LUT P1, PT, PT, PT, UP2, 0x80, 0x8 ;  /* 0x000000000008781c */ /* 0x000fe20003f2f028 */
[----:B------:R-:W-:Y:S01]  /*13a0*/  IMAD.MOV.U32 R17, RZ, RZ, 0x1 ;  /* 0x00000001ff117424 */ /* 0x000fe200078e00ff */
[----:B------:R-:W-:Y:S01]  /*13b0*/  ISETP.EQ.OR P4, PT, R2, RZ, P5 ;  /* 0x000000ff0200720c */ /* 0x000fe20002f82670 */
[----:B------:R-:W-:Y:S01]  /*13c0*/  IMAD.MOV.U32 R16, RZ, RZ, RZ ;  /* 0x000000ffff107224 */ /* 0x000fe200078e00ff */
[----:B------:R-:W-:Y:S02]  /*13d0*/  PLOP3.LUT P1, PT, P1, PT, PT, 0x8, 0x80 ;  /* 0x000000000080781c */ /* 0x000fe40000f2e170 */
[----:B------:R-:W-:Y:S01]  /*13e0*/  CS2R R12, SRZ ;  /* 0x00000000000c7805 */ /* 0x000fe2000001ff00 */
[----:B------:R-:W-:Y:S01]  /*13f0*/  IMAD.MOV.U32 R11, RZ, RZ, 0x1 ;  /* 0x00000001ff0b7424 */ /* 0x000fe200078e00ff */
[----:B------:R-:W4:Y:S01]  /*1400*/  LDC R0, c[0x0][0x374] ;  /* 0x0000dd00ff007b82 */ /* 0x000f220000000800 */
[----:B------:R-:W2:Y:S01]  /*1410*/  LDCU.64 UR22, c[0x0][0x348] ;  /* 0x00006900ff1677ac */ /* 0x000ea20008000a00 */
[----:B------:R-:W-:Y:S01]  /*1420*/  UMOV UR6, URZ ;  /* 0x000000ff00067c82 */ /* 0x000fe20008000000 */
[----:B-1----:R-:W-:-:S04]  /*1430*/  UIADD3 UR5, UPT, UPT, UR13, 0x3f, URZ ;  /* 0x0000003f0d057890 */ /* 0x002fc8000fffe0ff */
[----:B------:R-:W-:-:S04]  /*1440*/  USHF.R.S32.HI UR4, URZ, 0x1f, UR5 ;  /* 0x0000001fff047899 */ /* 0x000fc80008011405 */
[----:B------:R-:W-:-:S04]  /*1450*/  ULEA.HI UR4, UR4, UR5, URZ, 0x6 ;  /* 0x0000000504047291 */ /* 0x000fc8000f8f30ff */
[----:B------:R-:W-:Y:S02]  /*1460*/  USHF.R.S32.HI UR15, URZ, 0x6, UR4 ;  /* 0x00000006ff0f7899 */ /* 0x000fe40008011404 */
[----:B------:R-:W-:Y:S02]  /*1470*/  UIADD3 UR4, UPT, UPT, UR13, -0x1, URZ ;  /* 0xffffffff0d047890 */ /* 0x000fe4000fffe0ff */
[----:B------:R-:W-:Y:S02]  /*1480*/  UISETP.LT.U32.AND UP0, UPT, UR15, 0x3, UPT ;  /* 0x000000030f00788c */ /* 0x000fe4000bf01070 */
[----:B------:R-:W-:Y:S02]  /*1490*/  UISETP.GE.U32.AND UP1, UPT, UR4, -0x7f, UPT ;  /* 0xffffff810400788c */ /* 0x000fe4000bf26070 */
[----:B------:R-:W-:Y:S02]  /*14a0*/  USEL UR14, UR15, 0x3, UP0 ;  /* 0x000000030f0e7887 */ /* 0x000fe40008000000 */
[----:B------:R-:W-:-:S02]  /*14b0*/  UIADD3 UR13, UPT, UPT, UR13, 0x7e, URZ ;  /* 0x0000007e0d0d7890 */ /* 0x000fc4000fffe0ff */
[----:B------:R-:W-:Y:S02]  /*14c0*/  UIADD3 UR5, UPT, UPT, UR14, -0x1, URZ ;  /* 0xffffffff0e057890 */ /* 0x000fe4000fffe0ff */
[----:B------:R-:W-:-:S03]  /*14d0*/  UIADD3 UR7, UPT, UPT, UR15, -UR14, URZ ;  /* 0x8000000e0f077290 */ /* 0x000fc6000fffe0ff */
[----:B------:R-:W-:-:S04]  /*14e0*/  @UP1 UIADD3 UR5, UPT, UPT, UR14, URZ, URZ ;  /* 0x000000ff0e051290 */ /* 0x000fc8000fffe0ff */
[----:B--2---:R-:W-:-:S12]  /*14f0*/  UIADD3 UR5, UPT, UPT, UR5, 0x1, URZ ;  /* 0x0000000105057890 */ /* 0x004fd8000fffe0ff */
.L_x_35:
[----:B------:R-:W-:Y:S01]  /*1500*/  UISETP.NE.AND UP0, UPT, UR37, URZ, UPT ;  /* 0x000000ff2500728c */ /* 0x000fe2000bf05270 */
[----:B------:R-:W1:Y:S08]  /*1510*/  S2UR UR37, SR_CgaCtaId ;  /* 0x00000000002579c3 */ /* 0x000e700000008800 */
[----:B------:R-:W-:Y:S05]  /*1520*/  BRA.U UP0, `(.L_x_18) ;  /* 0x0000000100347547 */ /* 0x000fea000b800000 */
[----:B------:R-:W2:Y:S01]  /*1530*/  S2R R2, SR_CgaCtaId ;  /* 0x0000000000027919 */ /* 0x000ea20000008800 */
[----:B------:R-:W-:-:S04]  /*1540*/  MOV R3, 0x400 ;  /* 0x0000040000037802 */ /* 0x000fc80000000f00 */
[----:B--2---:R-:W-:Y:S02]  /*1550*/  LEA R2, R2, R3, 0x18 ;  /* 0x0000000302027211 */ /* 0x004fe400078ec0ff */
[----:B------:R-:W-:-:S03]  /*1560*/  SHF.L.U32 R3, R11, 0x1f, RZ ;  /* 0x0000001f0b037819 */ /* 0x000fc600000006ff */
[----:B------:R-:W-:-:S04]  /*1570*/  IMAD R2, R12, 0x8, R2 ;  /* 0x000000080c027824 */ /* 0x000fc800078e0202 */
[----:B------:R-:W2:Y:S02]  /*1580*/  SYNCS.PHASECHK.TRANS64.TRYWAIT P0, [R2+URZ+0xe0], R3 ;  /* 0x0000e003020075a7 */ /* 0x000ea400080011ff */
[----:B--2---:R-:W-:Y:S05]  /*1590*/  @!P0 BRA `(.L_x_19) ;  /* 0x0000005c00888947 */ /* 0x004fea0003800000 */
.L_x_114:
[----:B------:R-:W-:Y:S01]  /*15a0*/  VIADD R12, R12, 0x1 ;  /* 0x000000010c0c7836 */ /* 0x000fe20000000000 */
[----:B------:R2:W-:Y:S04]  /*15b0*/  SYNCS.ARRIVE.TRANS64.A1T0 RZ, [R2+URZ+0xd0], RZ ;  /* 0x0000d0ff02ff79a7 */ /* 0x0005e800081000ff */
[----:B------:R-:W-:-:S04]  /*15c0*/  ISETP.NE.AND P0, PT, R12, 0x2, PT ;  /* 0x000000020c00780c */ /* 0x000fc80003f05270 */
[----:B------:R-:W-:Y:S02]  /*15d0*/  SEL R12, R12, RZ, P0 ;  /* 0x000000ff0c0c7207 */ /* 0x000fe40000000000 */
[----:B--2---:R-:W-:-:S04]  /*15e0*/  SEL R2, RZ, 0x1, P0 ;  /* 0x00000001ff027807 */ /* 0x004fc80000000000 */
[----:B------:R-:W-:-:S07]  /*15f0*/  LOP3.LUT R11, R11, R2, RZ, 0x3c, !PT ;  /* 0x000000020b0b7212 */ /* 0x000fce00078e3cff */
.L_x_18:
[----:B------:R-:W-:Y:S01]  /*1600*/  UMOV UR4, 0x400 ;  /* 0x0000040000047882 */ /* 0x000fe20000000000 */
[----:B------:R-:W-:Y:S01]  /*1610*/  SHF.L.U32 R2, R17, 0x1f, RZ ;  /* 0x0000001f11027819 */ /* 0x000fe200000006ff */
[----:B-1----:R-:W-:Y:S01]  /*1620*/  ULEA UR4, UR37, UR4, 0x18 ;  /* 0x0000000425047291 */ /* 0x002fe2000f8ec0ff */
[----:B------:R-:W-:Y:S01]  /*1630*/  R2UR UR35, R15 ;  /* 0x000000000f2372ca */ /* 0x000fe200000e0000 */
[----:B------:R-:W-:Y:S01]  /*1640*/  UISETP.GE.U32.AND UP0, UPT, UR13, 0x7f, UPT ;  /* 0x0000007f0d00788c */ /* 0x000fe2000bf06070 */
[----:B------:R-:W-:Y:S01]  /*1650*/  R2UR UR11, R14 ;  /* 0x000000000e0b72ca */ /* 0x000fe200000e0000 */
[----:B------:R-:W-:Y:S01]  /*1660*/  ULEA UR8, UR6, UR4, 0x3 ;  /* 0x0000000406087291 */ /* 0x000fe2000f8e18ff */
[----:B------:R-:W-:-:S08]  /*1670*/  UMOV UR24, URZ ;  /* 0x000000ff00187c82 */ /* 0x000fd00008000000 */
[----:B------:R1:W2:Y:S01]  /*1680*/  SYNCS.PHASECHK.TRANS64.TRYWAIT P0, [UR8+0x18], R2 ;  /* 0x00001802ff0075a7 */ /* 0x0002a20008001108 */
[----:B------:R-:W-:Y:S02]  /*1690*/  USHF.L.U32 UR35, UR35, 0x7, URZ ;  /* 0x0000000723237899 */ /* 0x000fe400080006ff */
[----:B------:R-:W-:Y:S01]  /*16a0*/  USHF.L.U32 UR11, UR11, 0x6, URZ ;  /* 0x000000060b0b7899 */ /* 0x000fe200080006ff */
[----:B------:R-:W-:Y:S11]  /*16b0*/  BRA.U !UP0, `(.L_x_20) ;  /* 0x0000000108a87547 */ /* 0x000ff6000b800000 */
[----:B------:R-:W-:Y:S01]  /*16c0*/  UMOV UR16, URZ ;  /* 0x000000ff00107c82 */ /* 0x000fe20008000000 */
[----:B------:R-:W-:-:S05]  /*16d0*/  UMOV UR17, UR6 ;  /* 0x0000000600117c82 */ /* 0x000fca0008000000 */
.L_x_25:
[----:B-1----:R-:W-:Y:S01]  /*16e0*/  ULEA UR33, UR17, UR4, 0x3 ;  /* 0x0000000411217291 */ /* 0x002fe2000f8e18ff */
[----:B--2---:R-:W-:Y:S01]  /*16f0*/  @!P5 MOV R3, 0x6000 ;  /* 0x000060000003d802 */ /* 0x004fe20000000f00 */
[----:B--2---:R-:W-:Y:S10]  /*1700*/  @P0 BRA `(.L_x_21) ;  /* 0x00000000000c0947 */ /* 0x004ff40003800000 */
[----:B------:R-:W-:-:S04]  /*1710*/  SHF.L.U32 R4, R17, 0x1f, RZ ;  /* 0x0000001f11047819 */ /* 0x000fc800000006ff */
[----:B------:R-:W2:Y:S02]  /*1720*/  SYNCS.PHASECHK.TRANS64.TRYWAIT P0, [UR33+0x18], R4 ;  /* 0x00001804ff0075a7 */ /* 0x000ea40008001121 */
[----:B--2---:R-:W-:Y:S05]  /*1730*/  @!P0 BRA `(.L_x_22) ;  /* 0x0000005c00348947 */ /* 0x004fea0003800000 */
.L_x_21:
[----:B------:R2:W-:Y:S01]  /*1740*/  @!P5 SYNCS.ARRIVE.TRANS64 RZ, [UR33], R3 ;  /* 0x00000003ffffd9a7 */ /* 0x0005e20008000021 */
[----:B------:R-:W-:Y:S04]  /*1750*/  BSSY.RECONVERGENT B0, `(.L_x_23) ;  /* 0x0000003000007945 */ /* 0x000fe80003800200 */
[----:B------:R-:W-:Y:S05]  /*1760*/  @P4 BRA `(.L_x_24) ;  /* 0x0000000000044947 */ /* 0x000fea0003800000 */
[----:B------:R-:W-:Y:S05]  /*1770*/  BPT.TRAP 0x1 ;  /* 0x000000040000795c */ /* 0x000fea0000300000 */
.L_x_24:
[----:B------:R-:W-:Y:S05]  /*1780*/  BSYNC.RECONVERGENT B0 ;  /* 0x0000000000007941 */ /* 0x000fea0003800200 */
.L_x_23:
[----:B------:R-:W-:Y:S02]  /*1790*/  UIADD3 UR6, UPT, UPT, UR17, 0x1, URZ ;  /* 0x0000000111067890 */ /* 0x000fe4000fffe0ff */
[----:B------:R-:W-:Y:S02]  /*17a0*/  ULEA UR32, UR17, UR4, 0xe ;  /* 0x0000000411207291 */ /* 0x000fe4000f8e70ff */
[----:B------:R-:W-:Y:S02]  /*17b0*/  UISETP.NE.AND UP0, UPT, UR6, 0x3, UPT ;  /* 0x000000030600788c */ /* 0x000fe4000bf05270 */
[----:B------:R-:W-:Y:S02]  /*17c0*/  UIADD3 UR26, UP1, UPT, UR22, 0x80, URZ ;  /* 0x00000080161a7890 */ /* 0x000fe4000ff3e0ff */
[----:B------:R-:W-:Y:S02]  /*17d0*/  USEL UR9, URZ, 0x1, UP0 ;  /* 0x00000001ff097887 */ /* 0x000fe40008000000 */
[----:B------:R-:W-:-:S02]  /*17e0*/  USEL UR6, UR6, URZ, UP0 ;  /* 0x000000ff06067287 */ /* 0x000fc40008000000 */
[----:B------:R-:W-:Y:S02]  /*17f0*/  UIADD3 UR20, UP0, UPT, UR22, 0x180, URZ ;  /* 0x0000018016147890 */ /* 0x000fe4000ff1e0ff */
[----:B------:R-:W-:Y:S01]  /*1800*/  ULEA UR8, UR6, UR4, 0x3 ;  /* 0x0000000406087291 */ /* 0x000fe2000f8e18ff */
[----:B------:R-:W-:Y:S01]  /*1810*/  LOP3.LUT R17, R17, UR9, RZ, 0x3c, !PT ;  /* 0x0000000911117c12 */ /* 0x000fe2000f8e3cff */
[----:B------:R-:W-:Y:S02]  /*1820*/  USHF.L.U32 UR34, UR16, 0x6, URZ ;  /* 0x0000000610227899 */ /* 0x000fe400080006ff */
[----:B------:R-:W-:Y:S01]  /*1830*/  UIADD3.X UR27, UPT, UPT, URZ, UR23, URZ, UP1, !UPT ;  /* 0x00000017ff1b7290 */ /* 0x000fe20008ffe4ff */
[----:B-1----:R-:W-:Y:S01]  /*1840*/  SHF.L.U32 R2, R17, 0x1f, RZ ;  /* 0x0000001f11027819 */ /* 0x002fe200000006ff */
[----:B------:R-:W-:Y:S02]  /*1850*/  UIADD3 UR32, UPT, UPT, UR32, 0x6400, URZ ;  /* 0x0000640020207890 */ /* 0x000fe4000fffe0ff */
[----:B------:R-:W-:Y:S01]  /*1860*/  UIADD3.X UR21, UPT, UPT, URZ, UR23, URZ, UP0, !UPT ;  /* 0x00000017ff157290 */ /* 0x000fe200087fe4ff */
[----:B------:R1:W1:Y:S01]  /*1870*/  SYNCS.PHASECHK.TRANS64.TRYWAIT P0, [UR8+0x18], R2 ;  /* 0x00001802ff0075a7 */ /* 0x0002620008001108 */
[----:B------:R-:W-:Y:S01]  /*1880*/  ULEA UR8, UR17, UR4, 0xd ;  /* 0x0000000411087291 */ /* 0x000fe2000f8e68ff */
[----:B------:R-:W-:Y:S01]  /*1890*/  UMOV UR18, 0x0 ;  /* 0x0000000000127882 */ /* 0x000fe20000000000 */
[----:B------:R-:W-:-:S02]  /*18a0*/  UMOV UR19, 0x10000000 ;  /* 0x1000000000137882 */ /* 0x000fc40000000000 */
[----:B------:R-:W-:Y:S01]  /*18b0*/  UIADD3 UR8, UPT, UPT, UR8, 0x12400, URZ ;  /* 0x0001240008087890 */ /* 0x000fe2000fffe0ff */
[----:B------:R1:W-:Y:S01]  /*18c0*/  UTMALDG.3D [UR32], [UR26], desc[UR18] ;  /* 0x000012201a0075b4 */ /* 0x0003e20008011000 */
[----:B------:R-:W-:Y:S01]  /*18d0*/  UMOV UR12, UR36 ;  /* 0x00000024000c7c82 */ /* 0x000fe20008000000 */
[----:B------:R-:W-:Y:S01]  /*18e0*/  UMOV UR9, UR33 ;  /* 0x0000002100097c82 */ /* 0x000fe20008000000 */
[----:B------:R-:W-:Y:S01]  /*18f0*/  UMOV UR10, UR34 ;  /* 0x00000022000a7c82 */ /* 0x000fe20008000000 */
[----:B------:R-:W-:Y:S01]  /*1900*/  UIADD3 UR16, UPT, UPT, UR16, 0x1, URZ ;  /* 0x0000000110107890 */ /* 0x000fe2000fffe0ff */
[----:B------:R-:W-:Y:S01]  /*1910*/  UMOV UR24, UR5 ;  /* 0x0000000500187c82 */ /* 0x000fe20008000000 */
[----:B------:R-:W-:Y:S02]  /*1920*/  UMOV UR17, UR6 ;  /* 0x0000000600117c82 */ /* 0x000fe40008000000 */
[----:B------:R1:W-:Y:S01]  /*1930*/  UTMALDG.3D [UR8], [UR20], desc[UR18] ;  /* 0x00001208140075b4 */ /* 0x0003e20008011000 */
[----:B------:R-:W-:-:S09]  /*1940*/  UISETP.NE.AND UP0, UPT, UR16, UR5, UPT ;  /* 0x000000051000728c */ /* 0x000fd2000bf05270 */
[----:B------:R-:W-:Y:S05]  /*1950*/  BRA.U UP0, `(.L_x_25) ;  /* 0xfffffffd00607547 */ /* 0x000fea000b83ffff */
.L_x_20:
[----:B-1----:R-:W-:Y:S01]  /*1960*/  ULEA UR8, UR6, UR4, 0x3 ;  /* 0x0000000406087291 */ /* 0x002fe2000f8e18ff */
[----:B------:R-:W-:Y:S01]  /*1970*/  SHF.L.U32 R2, R17, 0x1f, RZ ;  /* 0x0000001f11027819 */ /* 0x000fe200000006ff */
[----:B------:R-:W-:Y:S01]  /*1980*/  @!P1 SYNCS.ARRIVE.TRANS64.A1T0 RZ, [UR4+0x68], RZ ;  /* 0x000068ffffff99a7 */ /* 0x000fe20008100004 */
[----:B------:R-:W-:-:S06]  /*1990*/  UISETP.GT.AND UP0, UPT, UR15, UR14, UPT ;  /* 0x0000000e0f00728c */ /* 0x000fcc000bf04270 */
[----:B--2---:R1:W2:Y:S03]  /*19a0*/  SYNCS.PHASECHK.TRANS64.TRYWAIT P0, [UR8+0x18], R2 ;  /* 0x00001802ff0075a7 */ /* 0x0042a60008001108 */
[----:B------:R-:W-:Y:S05]  /*19b0*/  BRA.U !UP0, `(.L_x_26) ;  /* 0x0000000108ac7547 */ /* 0x000fea000b800000 */
[----:B------:R-:W-:Y:S01]  /*19c0*/  UIADD3 UR21, UPT, UPT, UR7, UR24, URZ ;  /* 0x0000001807157290 */ /* 0x000fe2000fffe0ff */
[----:B------:R-:W-:-:S11]  /*19d0*/  UMOV UR25, UR6 ;  /* 0x0000000600197c82 */ /* 0x000fd60008000000 */
.L_x_31:
[----:B-1----:R-:W-:Y:S01]  /*19e0*/  ULEA UR17, UR25, UR4, 0x3 ;  /* 0x0000000419117291 */ /* 0x002fe2000f8e18ff */
[----:B--2---:R-:W-:Y:S01]  /*19f0*/  @!P5 MOV R3, 0x6000 ;  /* 0x000060000003d802 */ /* 0x004fe20000000f00 */
[----:B--2---:R-:W-:Y:S10]  /*1a00*/  @P0 BRA `(.L_x_27) ;  /* 0x00000000000c0947 */ /* 0x004ff40003800000 */
[----:B------:R-:W-:-:S04]  /*1a10*/  SHF.L.U32 R4, R17, 0x1f, RZ ;  /* 0x0000001f11047819 */ /* 0x000fc800000006ff */
[----:B------:R-:W2:Y:S02]  /*1a20*/  SYNCS.PHASECHK.TRANS64.TRYWAIT P0, [UR17+0x18], R4 ;  /* 0x00001804ff0075a7 */ /* 0x000ea40008001111 */
[----:B--2---:R-:W-:Y:S05]  /*1a30*/  @!P0 BRA `(.L_x_28) ;  /* 0x00000058008c8947 */ /* 0x004fea0003800000 */
.L_x_27:
[----:B------:R2:W-:Y:S01]  /*1a40*/  @!P5 SYNCS.ARRIVE.TRANS64 RZ, [UR17], R3 ;  /* 0x00000003ffffd9a7 */ /* 0x0005e20008000011 */
[----:B------:R-:W-:Y:S04]  /*1a50*/  BSSY.RECONVERGENT B0, `(.L_x_29) ;  /* 0x0000003000007945 */ /* 0x000fe80003800200 */
[----:B------:R-:W-:Y:S05]  /*1a60*/  @P4 BRA `(.L_x_30) ;  /* 0x0000000000044947 */ /* 0x000fea0003800000 */
[----:B------:R-:W-:Y:S05]  /*1a70*/  BPT.TRAP 0x1 ;  /* 0x000000040000795c */ /* 0x000fea0000300000 */
.L_x_30:
[----:B------:R-:W-:Y:S05]  /*1a80*/  BSYNC.RECONVERGENT B0 ;  /* 0x0000000000007941 */ /* 0x000fea0003800200 */
.L_x_29:
        /* <DEDUP_REMOVED lines=10> */
[----:B------:R-:W-:Y:S01]  /*1b30*/  UIADD3 UR16, UPT, UPT, UR16, 0x6400, URZ ;  /* 0x0000640010107890 */ /* 0x000fe2000fffe0ff */
[----:B-1----:R-:W-:Y:S01]  /*1b40*/  SHF.L.U32 R2, R17, 0x1f, RZ ;  /* 0x0000001f11027819 */ /* 0x002fe200000006ff */
[----:B------:R-:W-:Y:S02]  /*1b50*/  UIADD3.X UR31, UPT, UPT, URZ, UR23, URZ, UP1, !UPT ;  /* 0x00000017ff1f7290 */ /* 0x000fe40008ffe4ff */
[----:B------:R-:W-:Y:S01]  /*1b60*/  UIADD3.X UR29, UPT, UPT, URZ, UR23, URZ, UP0, !UPT ;  /* 0x00000017ff1d7290 */ /* 0x000fe200087fe4ff */
[----:B------:R1:W1:Y:S01]  /*1b70*/  SYNCS.PHASECHK.TRANS64.TRYWAIT P0, [UR8+0x18], R2 ;  /* 0x00001802ff0075a7 */ /* 0x0002620008001108 */
[----:B------:R-:W-:Y:S01]  /*1b80*/  ULEA UR8, UR25, UR4, 0xd ;  /* 0x0000000419087291 */ /* 0x000fe2000f8e68ff */
[----:B------:R-:W-:Y:S01]  /*1b90*/  UMOV UR26, 0x0 ;  /* 0x00000000001a7882 */ /* 0x000fe20000000000 */
[----:B------:R-:W-:-:S02]  /*1ba0*/  UMOV UR27, 0x10000000 ;  /* 0x10000000001b7882 */ /* 0x000fc40000000000 */
[----:B------:R-:W-:Y:S01]  /*1bb0*/  UIADD3 UR8, UPT, UPT, UR8, 0x12400, URZ ;  /* 0x0001240008087890 */ /* 0x000fe2000fffe0ff */
[----:B------:R-:W-:Y:S01]  /*1bc0*/  UMOV UR19, UR35 ;  /* 0x0000002300137c82 */ /* 0x000fe20008000000 */
[----:B------:R-:W-:Y:S01]  /*1bd0*/  UMOV UR20, UR36 ;  /* 0x0000002400147c82 */ /* 0x000fe20008000000 */
[----:B------:R-:W-:Y:S01]  /*1be0*/  UMOV UR12, UR36 ;  /* 0x00000024000c7c82 */ /* 0x000fe20008000000 */
[----:B------:R-:W-:Y:S01]  /*1bf0*/  UMOV UR9, UR17 ;  /* 0x0000001100097c82 */ /* 0x000fe20008000000 */
[----:B------:R-:W-:Y:S01]  /*1c00*/  UMOV UR10, UR18 ;  /* 0x00000012000a7c82 */ /* 0x000fe20008000000 */
[----:B------:R1:W-:Y:S01]  /*1c10*/  UTMALDG.3D [UR16], [UR30], desc[UR26] ;  /* 0x00001a101e0075b4 */ /* 0x0003e20008011000 */
[----:B------:R-:W-:Y:S01]  /*1c20*/  UIADD3 UR24, UPT, UPT, UR24, 0x1, URZ ;  /* 0x0000000118187890 */ /* 0x000fe2000fffe0ff */
[----:B------:R-:W-:-:S03]  /*1c30*/  UMOV UR25, UR6 ;  /* 0x0000000600197c82 */ /* 0x000fc60008000000 */
[----:B------:R-:W-:Y:S01]  /*1c40*/  UISETP.NE.AND UP0, UPT, UR24, UR21, UPT ;  /* 0x000000151800728c */ /* 0x000fe2000bf05270 */
[----:B------:R1:W-:Y:S08]  /*1c50*/  UTMALDG.3D [UR8], [UR28], desc[UR26] ;  /* 0x00001a081c0075b4 */ /* 0x0003f00008011000 */
[----:B------:R-:W-:Y:S05]  /*1c60*/  BRA.U UP0, `(.L_x_31) ;  /* 0xfffffffd005c7547 */ /* 0x000fea000b83ffff */
.L_x_26:
[C---:B-1----:R-:W-:Y:S01]  /*1c70*/  LEA R2, R16.reuse, UR4, 0x3 ;  /* 0x0000000410027c11 */ /* 0x042fe2000f8e18ff */
[----:B------:R-:W-:Y:S01]  /*1c80*/  NOP ;  /* 0x0000000000007918 */ /* 0x000fe20000000000 */
[----:B--2---:R-:W-:Y:S02]  /*1c90*/  SHF.L.U32 R3, R13, 0x1f, RZ ;  /* 0x0000001f0d037819 */ /* 0x004fe400000006ff */
[----:B------:R-:W-:Y:S02]  /*1ca0*/  LEA R4, R16, UR4, 0x4 ;  /* 0x0000000410047c11 */ /* 0x000fe4000f8e20ff */
[----:B------:R-:W1:Y:S02]  /*1cb0*/  SYNCS.PHASECHK.TRANS64.TRYWAIT P0, [R2+URZ+0x70], R3 ;  /* 0x00007003020075a7 */ /* 0x000e6400080011ff */
[----:B-1----:R-:W-:Y:S05]  /*1cc0*/  @!P0 BRA `(.L_x_32) ;  /* 0x0000005800008947 */ /* 0x002fea0003800000 */
.L_x_117:
[----:B------:R-:W2:Y:S01]  /*1cd0*/  LDS.128 R4, [R4+0x100] ;  /* 0x0001000004047984 */ /* 0x000ea20000000c00 */
[----:B---3--:R-:W-:Y:S01]  /*1ce0*/  ISETP.GE.AND P0, PT, R40, 0x1, PT ;  /* 0x000000012800780c */ /* 0x008fe20003f06270 */
[----:B-1----:R-:W-:Y:S01]  /*1cf0*/  VIADD R2, R2, 0x80 ;  /* 0x0000008002027836 */ /* 0x002fe20000000000 */
[----:B------:R-:W-:Y:S01]  /*1d00*/  @!PT LDS RZ, [RZ] ;  /* 0x00000000fffff984 */ /* 0x000fe20000000800 */
[----:B------:R-:W-:Y:S01]  /*1d10*/  @!PT LDS RZ, [RZ] ;  /* 0x00000000fffff984 */ /* 0x000fe20000000800 */
[----:B------:R-:W-:Y:S01]  /*1d20*/  @!PT LDS RZ, [RZ] ;  /* 0x00000000fffff984 */ /* 0x000fe20000000800 */
[----:B------:R-:W-:Y:S01]  /*1d30*/  @!PT LDS RZ, [RZ] ;  /* 0x00000000fffff984 */ /* 0x000fe20000000800 */
[----:B------:R1:W-:Y:S06]  /*1d40*/  MEMBAR.ALL.CTA ;  /* 0x0000000000007992 */ /* 0x0003ec0000008000 */
[----:B-1----:R-:W1:Y:S01]  /*1d50*/  FENCE.VIEW.ASYNC.S ;  /* 0x00000000000073c6 */ /* 0x002e620000000000 */
[----:B------:R-:W-:-:S04]  /*1d60*/  PRMT R2, RZ, 0x654, R2 ;  /* 0x00000654ff027816 */ /* 0x000fc80000000002 */
[----:B-1----:R1:W-:Y:S01]  /*1d70*/  SYNCS.ARRIVE.TRANS64.RED.A1T0 RZ, [R2+URZ], RZ ;  /* 0x000000ff02ff79a7 */ /* 0x0023e200081004ff */
[----:B--2---:R-:W-:-:S13]  /*1d80*/  LOP3.LUT P2, RZ, R6, 0x1, RZ, 0xc0, !PT ;  /* 0x0000000106ff7812 */ /* 0x004fda000784c0ff */
[----:B------:R-:W-:Y:S01]  /*1d90*/  @P2 SHF.R.U32.HI R3, RZ, 0x10, R5 ;  /* 0x00000010ff032819 */ /* 0x000fe20000011605 */
[----:B------:R-:W-:Y:S01]  /*1da0*/  VOTEU.ANY UP0, P2 ;  /* 0x0000000000ff7886 */ /* 0x000fe20001000100 */
[----:B------:R-:W-:Y:S02]  /*1db0*/  @P2 MOV R10, R4 ;  /* 0x00000004000a2202 */ /* 0x000fe40000000f00 */
[----:B------:R-:W-:Y:S02]  /*1dc0*/  @P2 R2UR.BROADCAST UR8, R3 ;  /* 0x00000000030822ca */ /* 0x000fe400008e0000 */
[----:B------:R-:W-:-:S11]  /*1dd0*/  @P2 LOP3.LUT R9, R5, 0xffff, RZ, 0xc0, !PT ;  /* 0x0000ffff05092812 */ /* 0x000fd600078ec0ff */
[----:B------:R-:W-:Y:S01]  /*1de0*/  @UP0 UMOV UR36, UR8 ;  /* 0x0000000800240c82 */ /* 0x000fe20008000000 */
[----:B-1----:R-:W-:Y:S05]  /*1df0*/  @!P0 BRA `(.L_x_33) ;  /* 0x0000000000b88947 */ /* 0x002fea0003800000 */
[----:B------:R-:W4:Y:S01]  /*1e00*/  LDC.64 R4, c[0x0][0xb18] ;  /* 0x0002c600ff047b82 */ /* 0x000f220000000a00 */
[----:B------:R-:W-:-:S07]  /*1e10*/  ISETP.NE.AND P3, PT, R40, 0x1, PT ;  /* 0x000000012800780c */ /* 0x000fce0003f65270 */
[----:B------:R-:W1:Y:S08]  /*1e20*/  LDC.64 R6, c[0x0][0xb10] ;  /* 0x0002c400ff067b82 */ /* 0x000e700000000a00 */
[----:B------:R-:W2:Y:S08]  /*1e30*/  LDC R14, c[0x0][0xb20] ;  /* 0x0002c800ff0e7b82 */ /* 0x000eb00000000800 */
[----:B------:R-:W3:Y:S01]  /*1e40*/  LDC R15, c[0x0][0xb0c] ;  /* 0x0002c300ff0f7b82 */ /* 0x000ee20000000800 */
[----:B----4-:R-:W-:Y:S01]  /*1e50*/  IMAD.HI.U32 R19, R0, R5, RZ ;  /* 0x0000000500137227 */ /* 0x010fe200078e00ff */
[----:B------:R-:W-:-:S03]  /*1e60*/  ISETP.NE.AND P0, PT, R4, 0x1, PT ;  /* 0x000000010400780c */ /* 0x000fc60003f05270 */
[----:B------:R-:W-:-:S03]  /*1e70*/  IMAD.HI.U32 R5, R9, R5, RZ ;  /* 0x0000000509057227 */ /* 0x000fc600078e00ff */
[----:B------:R-:W4:Y:S01]  /*1e80*/  LDC.64 R2, c[0x0][0xb28] ;  /* 0x0002ca00ff027b82 */ /* 0x000f220000000a00 */
[----:B-1----:R-:W-:-:S04]  /*1e90*/  IMAD.HI.U32 R20, R8, R6, RZ ;  /* 0x0000000608147227 */ /* 0x002fc800078e00ff */
[----:B------:R-:W-:Y:S01]  /*1ea0*/  IMAD.HI.U32 R21, R10, R6, RZ ;  /* 0x000000060a157227 */ /* 0x000fe200078e00ff */
[----:B------:R-:W-:Y:S02]  /*1eb0*/  SHF.R.U32.HI R20, RZ, R7, R20 ;  /* 0x00000007ff147219 */ /* 0x000fe40000011614 */
[-C--:B--2---:R-:W-:Y:S02]  /*1ec0*/  SHF.R.U32.HI R19, RZ, R14.reuse, R19 ;  /* 0x0000000eff137219 */ /* 0x084fe40000011613 */
[----:B------:R-:W-:Y:S02]  /*1ed0*/  SHF.R.U32.HI R5, RZ, R14, R5 ;  /* 0x0000000eff057219 */ /* 0x000fe40000011605 */
[----:B------:R-:W-:Y:S02]  /*1ee0*/  SEL R19, R0, R19, !P0 ;  /* 0x0000001300137207 */ /* 0x000fe40004000000 */
[----:B------:R-:W-:Y:S02]  /*1ef0*/  SHF.R.U32.HI R21, RZ, R7, R21 ;  /* 0x00000007ff157219 */ /* 0x000fe40000011615 */
[----:B---3--:R-:W-:-:S02]  /*1f00*/  ISETP.NE.AND P1, PT, R15, 0x1, PT ;  /* 0x000000010f00780c */ /* 0x008fc40003f25270 */
[----:B------:R-:W-:Y:S02]  /*1f10*/  SEL R5, R9, R5, !P0 ;  /* 0x0000000509057207 */ /* 0x000fe40004000000 */
[----:B------:R-:W-:Y:S02]  /*1f20*/  SEL R20, R8, R20, !P1 ;  /* 0x0000001408147207 */ /* 0x000fe40004800000 */
[----:B------:R-:W-:Y:S01]  /*1f30*/  SEL R21, R10, R21, !P1 ;  /* 0x000000150a157207 */ /* 0x000fe20004800000 */
[----:B----4-:R-:W-:-:S04]  /*1f40*/  IMAD.HI.U32 R18, R19, R2, RZ ;  /* 0x0000000213127227 */ /* 0x010fc800078e00ff */
        /* <DEDUP_REMOVED lines=10> */
[----:B------:R-:W-:-:S04]  /*1ff0*/  @!P0 IMAD.HI.U32 R7, R21, R2, RZ ;  /* 0x0000000215078227 */ /* 0x000fc800078e00ff */
[----:B------:R-:W-:Y:S01]  /*2000*/  IMAD.MOV R2, RZ, RZ, -R6 ;  /* 0x000000ffff027224 */ /* 0x000fe200078e0a06 */
[----:B------:R-:W-:Y:S02]  /*2010*/  @!P0 SHF.R.U32.HI R3, RZ, R3, R7 ;  /* 0x00000003ff038219 */ /* 0x000fe40000011607 */
[----:B------:R-:W-:Y:S01]  /*2020*/  IADD3 R7, PT, PT, -R5, RZ, RZ ;  /* 0x000000ff05077210 */ /* 0x000fe20007ffe1ff */
[----:B------:R-:W-:Y:S01]  /*2030*/  IMAD R2, R40, R2, R5 ;  /* 0x0000000228027224 */ /* 0x000fe200078e0205 */
        /* <DEDUP_REMOVED lines=10> */
.L_x_33:
[----:B------:R-:W1:Y:S02]  /*20e0*/  LDCU UR8, c[0x0][0xb30] ;  /* 0x00016600ff0877ac */ /* 0x000e640008000800 */
[----:B-1----:R-:W-:-:S09]  /*20f0*/  UISETP.NE.AND UP0, UPT, UR8, 0x1, UPT ;  /* 0x000000010800788c */ /* 0x002fd2000bf05270 */
[----:B------:R-:W-:Y:S05]  /*2100*/  BRA.U UP0, `(.L_x_34) ;  /* 0x0000000100407547 */ /* 0x000fea000b800000 */
[----:B------:R-:W1:Y:S08]  /*2110*/  LDC.64 R4, c[0x0][0xb10] ;  /* 0x0002c400ff047b82 */ /* 0x000e700000000a00 */
[----:B------:R-:W2:Y:S08]  /*2120*/  LDC.64 R2, c[0x0][0xb18] ;  /* 0x0002c600ff027b82 */ /* 0x000eb00000000a00 */
[----:B------:R-:W3:Y:S08]  /*2130*/  LDC R6, c[0x0][0xb20] ;  /* 0x0002c800ff067b82 */ /* 0x000ef00000000800 */
[----:B------:R-:W4:Y:S01]  /*2140*/  LDC R7, c[0x0][0xb0c] ;  /* 0x0002c300ff077b82 */ /* 0x000f220000000800 */
[----:B-1----:R-:W-:-:S05]  /*2150*/  IMAD.HI.U32 R4, R10, R4, RZ ;  /* 0x000000040a047227 */ /* 0x002fca00078e00ff */
[----:B------:R-:W-:Y:S01]  /*2160*/  SHF.R.U32.HI R4, RZ, R5, R4 ;  /* 0x00000005ff047219 */ /* 0x000fe20000011604 */
[----:B--2---:R-:W-:Y:S01]  /*2170*/  IMAD.HI.U32 R3, R9, R3, RZ ;  /* 0x0000000309037227 */ /* 0x004fe200078e00ff */
[----:B------:R-:W-:-:S04]  /*2180*/  ISETP.NE.AND P0, PT, R2, 0x1, PT ;  /* 0x000000010200780c */ /* 0x000fc80003f05270 */
[----:B---3--:R-:W-:-:S04]  /*2190*/  SHF.R.U32.HI R3, RZ, R6, R3 ;  /* 0x00000006ff037219 */ /* 0x008fc80000011603 */
[----:B------:R-:W-:Y:S02]  /*21a0*/  SEL R3, R9, R3, !P0 ;  /* 0x0000000309037207 */ /* 0x000fe40004000000 */
[----:B----4-:R-:W-:-:S04]  /*21b0*/  ISETP.NE.AND P1, PT, R7, 0x1, PT ;  /* 0x000000010700780c */ /* 0x010fc80003f25270 */
[----:B------:R-:W-:-:S05]  /*21c0*/  SEL R4, R10, R4, !P1 ;  /* 0x000000040a047207 */ /* 0x000fca0004800000 */
[----:B------:R-:W-:Y:S02]  /*21d0*/  IMAD.IADD R5, R3, 0x1, -R4 ;  /* 0x0000000103057824 */ /* 0x000fe400078e0a04 */
[----:B------:R-:W-:Y:S02]  /*21e0*/  IMAD.IADD R3, R4, 0x1, -R3 ;  /* 0x0000000104037824 */ /* 0x000fe400078e0a03 */
[----:B------:R-:W-:Y:S02]  /*21f0*/  IMAD R10, R5, R7, R10 ;  /* 0x00000007050a7224 */ /* 0x000fe400078e020a */
[----:B------:R-:W-:-:S07]  /*2200*/  IMAD R9, R3, R2, R9 ;  /* 0x0000000203097224 */ /* 0x000fce00078e0209 */
.L_x_34:
[----:B------:R-:W-:Y:S01]  /*2210*/  VIADD R16, R16, 0x1 ;  /* 0x0000000110107836 */ /* 0x000fe20000000000 */
[----:B------:R-:W-:Y:S01]  /*2220*/  PLOP3.LUT P1, PT, PT, PT, PT, 0x80, 0x8 ;  /* 0x000000000008781c */ /* 0x000fe20003f2f070 */
[----:B------:R-:W-:Y:S02]  /*2230*/  IMAD.IADD R15, R10, 0x1, R87 ;  /* 0x000000010a0f7824 */ /* 0x000fe400078e0257 */
[----:B------:R-:W-:Y:S01]  /*2240*/  IMAD.IADD R14, R9, 0x1, R86 ;  /* 0x00000001090e7824 */ /* 0x000fe200078e0256 */
[----:B------:R-:W-:-:S04]  /*2250*/  ISETP.NE.AND P0, PT, R16, 0x2, PT ;  /* 0x000000021000780c */ /* 0x000fc80003f05270 */
[----:B------:R-:W-:Y:S02]  /*2260*/  SEL R2, RZ, 0x1, P0 ;  /* 0x00000001ff027807 */ /* 0x000fe40000000000 */
[----:B------:R-:W-:Y:S02]  /*2270*/  SEL R16, R16, RZ, P0 ;  /* 0x000000ff10107207 */ /* 0x000fe40000000000 */
[----:B------:R-:W-:Y:S01]  /*2280*/  LOP3.LUT R13, R13, R2, RZ, 0x3c, !PT ;  /* 0x000000020d0d7212 */ /* 0x000fe200078e3cff */
[----:B------:R-:W-:Y:S06]  /*2290*/  @P2 BRA `(.L_x_35) ;  /* 0xfffffff000982947 */ /* 0x000fec000383ffff */
[----:B------:R-:W-:Y:S01]  /*22a0*/  UIADD3 UR4, UPT, UPT, UR4, 0x18, URZ ;  /* 0x0000001804047890 */ /* 0x000fe2000fffe0ff */
[----:B------:R-:W-:-:S03]  /*22b0*/  SHF.L.U32 R2, R17, 0x1f, RZ ;  /* 0x0000001f11027819 */ /* 0x000fc600000006ff */
[----:B------:R-:W-:-:S09]  /*22c0*/  ULEA UR5, UR6, UR4, 0x3 ;  /* 0x0000000406057291 */ /* 0x000fd2000f8e18ff */
[----:B------:R-:W1:Y:S02]  /*22d0*/  SYNCS.PHASECHK.TRANS64.TRYWAIT P0, [UR5], R2 ;  /* 0x00000002ff0075a7 */ /* 0x000e640008001105 */
[----:B-1----:R-:W-:Y:S05]  /*22e0*/  @!P0 BRA `(.L_x_36) ;  /* 0x00000050008c8947 */ /* 0x002fea0003800000 */
.L_x_119:
[----:B------:R-:W-:-:S04]  /*22f0*/  UIADD3 UR6, UPT, UPT, UR6, 0x1, URZ ;  /* 0x0000000106067890 */ /* 0x000fc8000fffe0ff */
[----:B------:R-:W-:-:S04]  /*2300*/  UISETP.NE.AND UP0, UPT, UR6, 0x3, UPT ;  /* 0x000000030600788c */ /* 0x000fc8000bf05270 */
[----:B------:R-:W-:Y:S02]  /*2310*/  USEL UR7, URZ, 0x1, UP0 ;  /* 0x00000001ff077887 */ /* 0x000fe40008000000 */
[----:B------:R-:W-:-:S04]  /*2320*/  USEL UR6, UR6, URZ, UP0 ;  /* 0x000000ff06067287 */ /* 0x000fc80008000000 */
[----:B------:R-:W-:Y:S01]  /*2330*/  ULEA UR5, UR6, UR4, 0x3 ;  /* 0x0000000406057291 */ /* 0x000fe2000f8e18ff */
[----:B------:R-:W-:-:S04]  /*2340*/  LOP3.LUT R17, R17, UR7, RZ, 0x3c, !PT ;  /* 0x0000000711117c12 */ /* 0x000fc8000f8e3cff */
[----:B-1----:R-:W-:-:S04]  /*2350*/  SHF.L.U32 R2, R17, 0x1f, RZ ;  /* 0x0000001f11027819 */ /* 0x002fc800000006ff */
[----:B------:R-:W1:Y:S02]  /*2360*/  SYNCS.PHASECHK.TRANS64.TRYWAIT P0, [UR5], R2 ;  /* 0x00000002ff0075a7 */ /* 0x000e640008001105 */
[----:B-1----:R-:W-:Y:S05]  /*2370*/  @!P0 BRA `(.L_x_37) ;  /* 0x0000005000808947 */ /* 0x002fea0003800000 */
.L_x_121:
[----:B------:R-:W-:-:S04]  /*2380*/  UIADD3 UR6, UPT, UPT, UR6, 0x1, URZ ;  /* 0x0000000106067890 */ /* 0x000fc8000fffe0ff */
[----:B------:R-:W-:-:S04]  /*2390*/  UISETP.NE.AND UP0, UPT, UR6, 0x3, UPT ;  /* 0x000000030600788c */ /* 0x000fc8000bf05270 */
[----:B------:R-:W-:Y:S02]  /*23a0*/  USEL UR5, URZ, 0x1, UP0 ;  /* 0x00000001ff057887 */ /* 0x000fe40008000000 */
[----:B------:R-:W-:-:S04]  /*23b0*/  USEL UR6, UR6, URZ, UP0 ;  /* 0x000000ff06067287 */ /* 0x000fc80008000000 */
[----:B------:R-:W-:Y:S01]  /*23c0*/  ULEA UR6, UR6, UR4, 0x3 ;  /* 0x0000000406067291 */ /* 0x000fe2000f8e18ff */
[----:B-1----:R-:W-:-:S04]  /*23d0*/  LOP3.LUT R2, R17, UR5, RZ, 0x3c, !PT ;  /* 0x0000000511027c12 */ /* 0x002fc8000f8e3cff */
[----:B------:R-:W-:Y:S01]  /*23e0*/  SHF.L.U32 R2, R2, 0x1f, RZ ;  /* 0x0000001f02027819 */ /* 0x000fe200000006ff */
[----:B----4-:R-:W-:-:S07]  /*23f0*/  IMAD.U32 R0, RZ, RZ, UR6 ;  /* 0x00000006ff007e24 */ /* 0x010fce000f8e00ff */
.L_x_38:
[----:B-1----:R1:W2:Y:S02]  /*2400*/  SYNCS.PHASECHK.TRANS64.TRYWAIT P0, [R0+URZ], R2 ;  /* 0x00000002000075a7 */ /* 0x0022a400080011ff */
[----:B--2---:R-:W-:Y:S05]  /*2410*/  @!P0 NANOSLEEP.SYNCS 0x989680 ;  /* 0x009896800000895d */ /* 0x004fea0003900000 */
[----:B------:R-:W2:Y:S02]  /*2420*/  @!P0 SYNCS.PHASECHK.TRANS64 P0, [R0+URZ], R2 ;  /* 0x00000002000085a7 */ /* 0x000ea400080010ff */
[----:B--2---:R-:W-:Y:S05]  /*2430*/  @P0 EXIT ;  /* 0x000000000000094d */ /* 0x004fea0003800000 */
[----:B------:R-:W-:Y:S05]  /*2440*/  BRA `(.L_x_38) ;  /* 0xfffffffc00ec7947 */ /* 0x000fea000383ffff */
.L_x_17:
[----:B------:R-:W-:-:S04]  /*2450*/  UISETP.NE.AND UP1, UPT, UR37, URZ, UPT ;  /* 0x000000ff2500728c */ /* 0x000fc8000bf25270 */
[----:B------:R-:W-:-:S09]  /*2460*/  UISETP.NE.OR UP1, UPT, UR8, 0x1, UP1 ;  /* 0x000000010800788c */ /* 0x000fd20008f25670 */
[----:B------:R-:W-:Y:S05]  /*2470*/  BRA.U UP1, `(.L_x_39) ;  /* 0x0000000501487547 */ /* 0x000fea000b800000 */
[----:B------:R-:W-:Y:S01]  /*2480*/  ISETP.NE.AND P2, PT, R2, RZ, PT ;  /* 0x000000ff0200720c */ /* 0x000fe20003f45270 */
[----:B------:R-:W-:Y:S01]  /*2490*/  IMAD.MOV.U32 R12, RZ, RZ, 0x1 ;  /* 0x00000001ff0c7424 */ /* 0x000fe200078e00ff */
[----:B------:R-:W-:Y:S02]  /*24a0*/  CS2R R10, SRZ ;  /* 0x00000000000a7805 */ /* 0x000fe4000001ff00 */
[----:B------:R-:W-:Y:S01]  /*24b0*/  CS2R R8, SRZ ;  /* 0x0000000000087805 */ /* 0x000fe2000001ff00 */
[----:B------:R-:W-:Y:S01]  /*24c0*/  UMOV UR4, 0x400 ;  /* 0x0000040000047882 */ /* 0x000fe20000000000 */
[----:B------:R-:W-:Y:S01]  /*24d0*/  UMOV UR6, URZ ;  /* 0x000000ff00067c82 */ /* 0x000fe20008000000 */
[----:B------:R-:W-:-:S12]  /*24e0*/  ULEA UR37, UR37, UR4, 0x18 ;  /* 0x0000000425257291 */ /* 0x000fd8000f8ec0ff */
.L_x_43:
[----:B------:R-:W-:Y:S02]  /*24f0*/  LEA R0, R8, UR37, 0x3 ;  /* 0x0000002508007c11 */ /* 0x000fe4000f8e18ff */
[----:B------:R-:W-:-:S03]  /*2500*/  SHF.L.U32 R4, R9, 0x1f, RZ ;  /* 0x0000001f09047819 */ /* 0x000fc600000006ff */
[----:B------:R-:W-:Y:S01]  /*2510*/  VIADD R5, R0, 0xe0 ;  /* 0x000000e000057836 */ /* 0x000fe20000000000 */
[----:B------:R-:W1:Y:S02]  /*2520*/  SYNCS.PHASECHK.TRANS64.TRYWAIT P0, [R0+URZ+0xd0], R4 ;  /* 0x0000d004000075a7 */ /* 0x000e6400080011ff */
[----:B-1----:R-:W-:Y:S05]  /*2530*/  @!P0 BRA `(.L_x_40) ;  /* 0x0000005000288947 */ /* 0x002fea0003800000 */
.L_x_122:
[----:B------:R-:W-:Y:S01]  /*2540*/  ULEA UR5, UR6, UR37, 0x3 ;  /* 0x0000002506057291 */ /* 0x000fe2000f8e18ff */
[----:B-1----:R-:W-:Y:S01]  /*2550*/  PRMT R0, RZ, 0x654, R5 ;  /* 0x00000654ff007816 */ /* 0x002fe20000000005 */
[----:B------:R-:W-:Y:S01]  /*2560*/  @!P2 IMAD.MOV.U32 R4, RZ, RZ, 0x10 ;  /* 0x00000010ff04a424 */ /* 0x000fe200078e00ff */
[----:B------:R-:W-:Y:S01]  /*2570*/  SHF.L.U32 R5, R12, 0x1f, RZ ;  /* 0x0000001f0c057819 */ /* 0x000fe200000006ff */
[----:B------:R-:W-:Y:S01]  /*2580*/  UIADD3 UR4, UPT, UPT, UR5, 0x70, URZ ;  /* 0x0000007005047890 */ /* 0x000fe2000fffe0ff */
[----:B------:R1:W-:Y:S05]  /*2590*/  SYNCS.ARRIVE.TRANS64.RED.A1T0 RZ, [R0+URZ], RZ ;  /* 0x000000ff00ff79a7 */ /* 0x0003ea00081004ff */
[----:B------:R-:W-:Y:S01]  /*25a0*/  IMAD.U32 R6, RZ, RZ, UR4 ;  /* 0x00000004ff067e24 */ /* 0x000fe2000f8e00ff */
[----:B------:R-:W2:Y:S04]  /*25b0*/  SYNCS.PHASECHK.TRANS64.TRYWAIT P0, [UR5+0x80], R5 ;  /* 0x00008005ff0075a7 */ /* 0x000ea80008001105 */
[----:B------:R-:W-:Y:S01]  /*25c0*/  PRMT R6, R2, 0x654, R6 ;  /* 0x0000065402067816 */ /* 0x000fe20000000006 */
[----:B-12---:R-:W-:Y:S06]  /*25d0*/  @!P0 BRA `(.L_x_41) ;  /* 0x0000005000148947 */ /* 0x006fec0003800000 */
.L_x_124:
[----:B------:R-:W-:Y:S01]  /*25e0*/  ULEA UR4, UR6, UR37, 0x4 ;  /* 0x0000002506047291 */ /* 0x000fe2000f8e20ff */
[----:B------:R-:W-:Y:S01]  /*25f0*/  SEL R3, R6, R3, !P2 ;  /* 0x0000000306037207 */ /* 0x000fe20005000000 */
[----:B------:R-:W-:Y:S01]  /*2600*/  UIADD3 UR5, UPT, UPT, UR5, 0x70, URZ ;  /* 0x0000007005057890 */ /* 0x000fe2000fffe0ff */
[----:B-1----:R-:W-:Y:S01]  /*2610*/  LEA R0, R11, UR37, 0x3 ;  /* 0x000000250b007c11 */ /* 0x002fe2000f8e18ff */
[----:B------:R-:W-:Y:S01]  /*2620*/  UIADD3 UR4, UPT, UPT, UR4, 0x100, URZ ;  /* 0x0000010004047890 */ /* 0x000fe2000fffe0ff */
[----:B------:R1:W-:Y:S01]  /*2630*/  @!P2 SYNCS.ARRIVE.TRANS64.RED RZ, [R3+URZ], R4 ;  /* 0x0000000403ffa9a7 */ /* 0x0003e200080004ff */
[----:B------:R-:W-:Y:S01]  /*2640*/  UIADD3 UR6, UPT, UPT, UR6, 0x1, URZ ;  /* 0x0000000106067890 */ /* 0x000fe2000fffe0ff */
[----:B------:R-:W-:-:S03]  /*2650*/  VIADD R8, R8, 0x1 ;  /* 0x0000000108087836 */ /* 0x000fc60000000000 */
[----:B------:R-:W-:Y:S02]  /*2660*/  UISETP.NE.AND UP0, UPT, UR6, 0x2, UPT ;  /* 0x000000020600788c */ /* 0x000fe4000bf05270 */
[----:B------:R-:W-:Y:S01]  /*2670*/  ISETP.NE.AND P0, PT, R8, 0x2, PT ;  /* 0x000000020800780c */ /* 0x000fe20003f05270 */
[----:B------:R-:W-:Y:S06]  /*2680*/  UGETNEXTWORKID.BROADCAST [UR4], [UR5] ;  /* 0x00000000040073ca */ /* 0x000fec0008000100 */
[----:B------:R-:W-:Y:S02]  /*2690*/  USEL UR4, URZ, 0x1, UP0 ;  /* 0x00000001ff047887 */ /* 0x000fe40008000000 */
[----:B------:R-:W-:-:S04]  /*26a0*/  USEL UR6, UR6, URZ, UP0 ;  /* 0x000000ff06067287 */ /* 0x000fc80008000000 */
[----:B------:R-:W-:Y:S02]  /*26b0*/  LOP3.LUT R12, R12, UR4, RZ, 0x3c, !PT ;  /* 0x000000040c0c7c12 */ /* 0x000fe4000f8e3cff */
[----:B-1----:R-:W-:-:S04]  /*26c0*/  SHF.L.U32 R4, R10, 0x1f, RZ ;  /* 0x0000001f0a047819 */ /* 0x002fc800000006ff */
[----:B------:R-:W1:Y:S02]  /*26d0*/  SYNCS.PHASECHK.TRANS64.TRYWAIT P1, [R0+URZ+0x70], R4 ;  /* 0x00007004000075a7 */ /* 0x000e6400080211ff */
[----:B-1----:R-:W-:Y:S05]  /*26e0*/  @!P1 BRA `(.L_x_42) ;  /* 0x0000004c00e89947 */ /* 0x002fea0003800000 */
.L_x_125:
[C---:B-1----:R-:W-:Y:S01]  /*26f0*/  LEA R4, R11.reuse, UR37, 0x4 ;  /* 0x000000250b047c11 */ /* 0x042fe2000f8e20ff */
[----:B------:R-:W-:Y:S01]  /*2700*/  VIADD R0, R0, 0x80 ;  /* 0x0000008000007836 */ /* 0x000fe20000000000 */
[----:B------:R-:W-:Y:S01]  /*2710*/  SEL R8, R8, RZ, P0 ;  /* 0x000000ff08087207 */ /* 0x000fe20000000000 */
[----:B------:R-:W-:-:S03]  /*2720*/  VIADD R11, R11, 0x1 ;  /* 0x000000010b0b7836 */ /* 0x000fc60000000000 */
[----:B------:R-:W1:Y:S01]  /*2730*/  LDS.128 R4, [R4+0x100] ;  /* 0x0001000004047984 */ /* 0x000e620000000c00 */
[----:B------:R-:W-:Y:S02]  /*2740*/  PRMT R0, RZ, 0x654, R0 ;  /* 0x00000654ff007816 */ /* 0x000fe40000000000 */
[C---:B------:R-:W-:Y:S01]  /*2750*/  ISETP.NE.AND P1, PT, R11.reuse, 0x2, PT ;  /* 0x000000020b00780c */ /* 0x040fe20003f25270 */
[----:B------:R-:W-:Y:S01]  /*2760*/  @!PT LDS RZ, [RZ] ;  /* 0x00000000fffff984 */ /* 0x000fe20000000800 */
[----:B------:R-:W-:Y:S01]  /*2770*/  @!PT LDS RZ, [RZ] ;  /* 0x00000000fffff984 */ /* 0x000fe20000000800 */
[----:B------:R-:W-:Y:S01]  /*2780*/  @!PT LDS RZ, [RZ] ;  /* 0x00000000fffff984 */ /* 0x000fe20000000800 */
[----:B------:R-:W-:Y:S01]  /*2790*/  @!PT LDS RZ, [RZ] ;  /* 0x00000000fffff984 */ /* 0x000fe20000000800 */
[----:B------:R2:W-:Y:S06]  /*27a0*/  MEMBAR.ALL.CTA ;  /* 0x0000000000007992 */ /* 0x0005ec0000008000 */
[----:B--2---:R-:W2:Y:S01]  /*27b0*/  FENCE.VIEW.ASYNC.S ;  /* 0x00000000000073c6 */ /* 0x004ea20000000000 */
[----:B------:R-:W-:Y:S01]  /*27c0*/  SEL R11, R11, RZ, P1 ;  /* 0x000000ff0b0b7207 */ /* 0x000fe20000800000 */
[----:B--2---:R2:W-:Y:S01]  /*27d0*/  SYNCS.ARRIVE.TRANS64.RED.A1T0 RZ, [R0+URZ], RZ ;  /* 0x000000ff00ff79a7 */ /* 0x0045e200081004ff */
[----:B-1----:R-:W-:-:S02]  /*27e0*/  LOP3.LUT P3, RZ, R6, 0x1, RZ, 0xc0, !PT ;  /* 0x0000000106ff7812 */ /* 0x002fc4000786c0ff */
[----:B------:R-:W-:-:S04]  /*27f0*/  SEL R4, RZ, 0x1, P1 ;  /* 0x00000001ff047807 */ /* 0x000fc80000800000 */
[----:B------:R-:W-:Y:S02]  /*2800*/  LOP3.LUT R10, R10, R4, RZ, 0x3c, !PT ;  /* 0x000000040a0a7212 */ /* 0x000fe400078e3cff */
[----:B--2---:R-:W-:-:S04]  /*2810*/  SEL R0, RZ, 0x1, P0 ;  /* 0x00000001ff007807 */ /* 0x004fc80000000000 */
[----:B------:R-:W-:Y:S01]  /*2820*/  LOP3.LUT R9, R9, R0, RZ, 0x3c, !PT ;  /* 0x0000000009097212 */ /* 0x000fe200078e3cff */
[----:B------:R-:W-:Y:S06]  /*2830*/  @P3 BRA `(.L_x_43) ;  /* 0xfffffffc002c3947 */ /* 0x000fec000383ffff */
[----:B------:R-:W-:Y:S01]  /*2840*/  ULEA UR5, UR6, UR37, 0x3 ;  /* 0x0000002506057291 */ /* 0x000fe2000f8e18ff */
[----:B------:R-:W-:-:S08]  /*2850*/  SHF.L.U32 R2, R12, 0x1f, RZ ;  /* 0x0000001f0c027819 */ /* 0x000fd000000006ff */
[----:B------:R-:W1:Y:S02]  /*2860*/  SYNCS.PHASECHK.TRANS64 P0, [UR5+0x80], R2 ;  /* 0x00008002ff0075a7 */ /* 0x000e640008001005 */
[----:B-1----:R-:W-:Y:S05]  /*2870*/  @P0 BRA `(.L_x_44) ;  /* 0x0000000000080947 */ /* 0x002fea0003800000 */
[----:B------:R-:W1:Y:S02]  /*2880*/  SYNCS.PHASECHK.TRANS64.TRYWAIT P0, [UR5+0x80], R2 ;  /* 0x00008002ff0075a7 */ /* 0x000e640008001105 */
[----:B-1----:R-:W-:Y:S05]  /*2890*/  @!P0 BRA `(.L_x_45) ;  /* 0x0000004c00908947 */ /* 0x002fea0003800000 */
.L_x_44:
[----:B------:R-:W-:-:S04]  /*28a0*/  UIADD3 UR4, UPT, UPT, UR6, 0x1, URZ ;  /* 0x0000000106047890 */ /* 0x000fc8000fffe0ff */
[----:B------:R-:W-:-:S04]  /*28b0*/  UISETP.NE.AND UP0, UPT, UR4, 0x2, UPT ;  /* 0x000000020400788c */ /* 0x000fc8000bf05270 */
[----:B------:R-:W-:Y:S02]  /*28c0*/  USEL UR7, URZ, 0x1, UP0 ;  /* 0x00000001ff077887 */ /* 0x000fe40008000000 */
[----:B------:R-:W-:-:S04]  /*28d0*/  USEL UR4, UR4, URZ, UP0 ;  /* 0x000000ff04047287 */ /* 0x000fc80008000000 */
[----:B------:R-:W-:Y:S01]  /*28e0*/  ULEA UR4, UR4, UR37, 0x3 ;  /* 0x0000002504047291 */ /* 0x000fe2000f8e18ff */
[----:B-1----:R-:W-:-:S04]  /*28f0*/  LOP3.LUT R2, R12, UR7, RZ, 0x3c, !PT ;  /* 0x000000070c027c12 */ /* 0x002fc8000f8e3cff */
[----:B------:R-:W-:-:S04]  /*2900*/  SHF.L.U32 R0, R2, 0x1f, RZ ;  /* 0x0000001f02007819 */ /* 0x000fc800000006ff */
[----:B------:R-:W1:Y:S02]  /*2910*/  SYNCS.PHASECHK.TRANS64 P0, [UR4+0x80], R0 ;  /* 0x00008000ff0075a7 */ /* 0x000e640008001004 */
[----:B-1----:R-:W-:Y:S05]  /*2920*/  @P0 EXIT ;  /* 0x000000000000094d */ /* 0x002fea0003800000 */
[----:B------:R-:W-:Y:S02]  /*2930*/  SHF.L.U32 R2, R2, 0x1f, RZ ;  /* 0x0000001f02027819 */ /* 0x000fe400000006ff */
[----:B------:R-:W-:-:S07]  /*2940*/  MOV R0, UR4 ;  /* 0x0000000400007c02 */ /* 0x000fce0008000f00 */
.L_x_46:
[----:B-1----:R1:W2:Y:S02]  /*2950*/  SYNCS.PHASECHK.TRANS64.TRYWAIT P0, [R0+URZ+0x80], R2 ;  /* 0x00008002000075a7 */ /* 0x0022a400080011ff */
[----:B--2---:R-:W-:Y:S05]  /*2960*/  @!P0 NANOSLEEP.SYNCS 0x989680 ;  /* 0x009896800000895d */ /* 0x004fea0003900000 */
[----:B------:R-:W2:Y:S02]  /*2970*/  @!P0 SYNCS.PHASECHK.TRANS64 P0, [R0+URZ+0x80], R2 ;  /* 0x00008002000085a7 */ /* 0x000ea400080010ff */
[----:B--2---:R-:W-:Y:S05]  /*2980*/  @P0 EXIT ;  /* 0x000000000000094d */ /* 0x004fea0003800000 */
[----:B------:R-:W-:Y:S05]  /*2990*/  BRA `(.L_x_46) ;  /* 0xfffffffc00ec7947 */ /* 0x000fea000383ffff */
.L_x_39:
[----:B------:R-:W-:-:S09]  /*29a0*/  UISETP.NE.AND UP1, UPT, UR8, URZ, UPT ;  /* 0x000000ff0800728c */ /* 0x000fd2000bf25270 */
[----:B------:R-:W-:Y:S05]  /*29b0*/  BRA.U UP1, `(.L_x_47) ;  /* 0x0000000d01b47547 */ /* 0x000fea000b800000 */
[----:B------:R-:W-:Y:S01]  /*29c0*/  UMOV UR4, 0x40 ;  /* 0x0000004000047882 */ /* 0x000fe20000000000 */
[----:B------:R-:W-:Y:S01]  /*29d0*/  NOP ;  /* 0x0000000000007918 */ /* 0x000fe20000000000 */
[----:B------:R-:W-:Y:S01]  /*29e0*/  ULEA UR4, UR37, UR4, 0x18 ;  /* 0x0000000425047291 */ /* 0x000fe2000f8ec0ff */
[----:B------:R-:W-:Y:S02]  /*29f0*/  UMOV UR5, 0x400 ;  /* 0x0000040000057882 */ /* 0x000fe40000000000 */
[----:B------:R-:W-:-:S06]  /*2a00*/  ULEA UR37, UR37, UR5, 0x18 ;  /* 0x0000000525257291 */ /* 0x000fcc000f8ec0ff */
[----:B------:R-:W1:Y:S02]  /*2a10*/  LDS.U8 R0, [UR4+0x1c] ;  /* 0x00001c04ff007984 */ /* 0x000e640008000000 */
[----:B-1----:R-:W-:-:S13]  /*2a20*/  ISETP.NE.AND P0, PT, R0, RZ, PT ;  /* 0x000000ff0000720c */ /* 0x002fda0003f05270 */
[----:B------:R-:W-:Y:S05]  /*2a30*/  @P0 BRA `(.L_x_48) ;  /* 0x0000000000580947 */ /* 0x000fea0003800000 */
[----:B------:R-:W-:-:S13]  /*2a40*/  ELECT P0, URZ, PT ;  /* 0x0000000000ff782f */ /* 0x000fda0003800000 */
[----:B------:R-:W-:Y:S05]  /*2a50*/  @!P0 BRA `(.L_x_49) ;  /* 0x0000000000608947 */ /* 0x000fea0003800000 */
[----:B------:R-:W-:Y:S01]  /*2a60*/  UMOV UR5, 0x10 ;  /* 0x0000001000057882 */ /* 0x000fe20000000000 */
[----:B------:R-:W-:Y:S01]  /*2a70*/  HFMA2 R0, -RZ, RZ, 0, 5.9604644775390625e-08 ;  /* 0x00000001ff007431 */ /* 0x000fe200000001ff */
[----:B------:R-:W-:-:S03]  /*2a80*/  MOV R2, 0xffff ;  /* 0x0000ffff00027802 */ /* 0x000fc60000000f00 */
[----:B------:R-:W-:Y:S04]  /*2a90*/  DEPBAR.LE SB1, 0x36 ;  /* 0x00009d800000791a */ /* 0x000fe80000000000 */
[----:B------:R-:W1:Y:S02]  /*2aa0*/  UTCATOMSWS.FIND_AND_SET.ALIGN UP0, UR5, UR5 ;  /* 0x00000005000575e3 */ /* 0x000e640008000800 */
[----:B-1----:R-:W-:Y:S01]  /*2ab0*/  MOV R3, UR5 ;  /* 0x0000000500037c02 */ /* 0x002fe20008000f00 */
[----:B------:R-:W-:Y:S06]  /*2ac0*/  BRA.U UP0, `(.L_x_50) ;  /* 0x0000000100187547 */ /* 0x000fec000b800000 */
.L_x_51:
[----:B------:R-:W-:Y:S05]  /*2ad0*/  NANOSLEEP 0x64 ;  /* 0x000000640000795d */ /* 0x000fea0003800000 */
[----:B------:R-:W-:-:S05]  /*2ae0*/  UMOV UR5, 0x10 ;  /* 0x0000001000057882 */ /* 0x000fca0000000000 */
[----:B------:R-:W-:Y:S04]  /*2af0*/  DEPBAR.LE SB1, 0x36 ;  /* 0x00009d800000791a */ /* 0x000fe80000000000 */
[----:B------:R-:W1:Y:S02]  /*2b00*/  UTCATOMSWS.FIND_AND_SET.ALIGN UP0, UR5, UR5 ;  /* 0x00000005000575e3 */ /* 0x000e640008000800 */
[----:B-1----:R-:W-:Y:S01]  /*2b10*/  MOV R3, UR5 ;  /* 0x0000000500037c02 */ /* 0x002fe20008000f00 */
[----:B------:R-:W-:Y:S05]  /*2b20*/  BRA.U !UP0, `(.L_x_51) ;  /* 0xfffffffd08e87547 */ /* 0x000fea000b83ffff */
.L_x_50:
[-C--:B------:R-:W-:Y:S02]  /*2b30*/  SHF.L.U32 R2, R2, R3.reuse, RZ ;  /* 0x0000000302027219 */ /* 0x080fe400000006ff */
[----:B------:R-:W-:Y:S01]  /*2b40*/  SHF.L.U32 R0, R0, R3, RZ ;  /* 0x0000000300007219 */ /* 0x000fe200000006ff */
[----:B------:R-:W-:Y:S02]  /*2b50*/  IMAD.SHL.U32 R3, R3, 0x20, RZ ;  /* 0x0000002003037824 */ /* 0x000fe400078e00ff */
[----:B------:R1:W-:Y:S04]  /*2b60*/  ATOMS.OR RZ, [UR4+0x14], R2 ;  /* 0x00001402ffff798c */ /* 0x0003e8000b000004 */
[----:B------:R1:W-:Y:S04]  /*2b70*/  ATOMS.OR RZ, [UR4+0x18], R0 ;  /* 0x00001800ffff798c */ /* 0x0003e8000b000004 */
[----:B------:R1:W-:Y:S01]  /*2b80*/  STS [UR37+0x120], R3 ;  /* 0x00012003ff007988 */ /* 0x0003e20008000825 */
[----:B------:R-:W-:Y:S05]  /*2b90*/  BRA `(.L_x_49) ;  /* 0x0000000000107947 */ /* 0x000fea0003800000 */
.L_x_48:
[----:B------:R-:W-:Y:S02]  /*2ba0*/  MOV R0, 0xffffffff ;  /* 0xffffffff00007802 */ /* 0x000fe40000000f00 */
[----:B------:R-:W-:-:S03]  /*2bb0*/  MOV R2, 0x2be0 ;  /* 0x00002be000027802 */ /* 0x000fc60000000f00 */
[----:B------:R1:W-:Y:S04]  /*2bc0*/  STS [UR37+0x120], R0 ;  /* 0x00012000ff007988 */ /* 0x0003e80008000825 */
[----:B-1-3-5:R-:W-:Y:S05]  /*2bd0*/  CALL.REL.NOINC `($__internal_1_$__cuda_sm10x_tcgen05_guardrail_trap_phase_invalid_during_alloc) ;  /* 0x0000005000647944 */ /* 0x02afea0003c00000 */
.L_x_49:
[----:B------:R-:W-:Y:S05]  /*2be0*/  WARPSYNC.ALL ;  /* 0x0000000000007948 */ /* 0x000fea0003800000 */
[----:B------:R-:W2:Y:S01]  /*2bf0*/  S2UR UR5, SR_CgaCtaId ;  /* 0x00000000000579c3 */ /* 0x000ea20000008800 */
[----:B------:R-:W-:Y:S01]  /*2c00*/  UMOV UR4, 0x400 ;  /* 0x0000040000047882 */ /* 0x000fe20000000000 */
[----:B------:R-:W-:-:S06]  /*2c10*/  NOP ;  /* 0x0000000000007918 */ /* 0x000fcc0000000000 */
[----:B------:R-:W-:Y:S06]  /*2c20*/  BAR.ARV 0x6, 0xa0 ;  /* 0x0182800000007b1d */ /* 0x000fec0000002000 */
[----:B------:R-:W4:Y:S01]  /*2c30*/  LDCU UR7, c[0x0][0x38c] ;  /* 0x00007180ff0777ac */ /* 0x000f220008000800 */
[----:B------:R-:W-:Y:S01]  /*2c40*/  IMAD.MOV.U32 R11, RZ, RZ, 0x1 ;  /* 0x00000001ff0b7424 */ /* 0x000fe200078e00ff */
[----:B------:R-:W-:Y:S01]  /*2c50*/  CS2R R8, SRZ ;  /* 0x0000000000087805 */ /* 0x000fe2000001ff00 */
[----:B------:R-:W-:Y:S01]  /*2c60*/  IMAD.MOV.U32 R10, RZ, RZ, RZ ;  /* 0x000000ffff0a7224 */ /* 0x000fe200078e00ff */
[----:B------:R-:W3:Y:S01]  /*2c70*/  LDCU UR6, c[0x0][0x38c] ;  /* 0x00007180ff0677ac */ /* 0x000ee20008000800 */
[----:B------:R-:W-:Y:S01]  /*2c80*/  UMOV UR15, URZ ;  /* 0x000000ff000f7c82 */ /* 0x000fe20008000000 */
[----:B------:R-:W-:Y:S01]  /*2c90*/  UMOV UR14, URZ ;  /* 0x000000ff000e7c82 */ /* 0x000fe20008000000 */
[----:B--2---:R-:W-:Y:S01]  /*2ca0*/  ULEA UR5, UR5, UR4, 0x18 ;  /* 0x0000000405057291 */ /* 0x004fe2000f8ec0ff */
[----:B------:R-:W-:Y:S01]  /*2cb0*/  UMOV UR24, 0x0 ;  /* 0x0000000000187882 */ /* 0x000fe20000000000 */
[----:B------:R-:W-:-:S02]  /*2cc0*/  UMOV UR25, 0x8100490 ;  /* 0x0810049000197882 */ /* 0x000fc40000000000 */
[----:B------:R-:W-:Y:S02]  /*2cd0*/  UIADD3 UR10, UPT, UPT, UR5, 0x6400, URZ ;  /* 0x00006400050a7890 */ /* 0x000fe4000fffe0ff */
[----:B------:R-:W-:Y:S02]  /*2ce0*/  UIADD3 UR11, UPT, UPT, UR5, 0x12400, URZ ;  /* 0x00012400050b7890 */ /* 0x000fe4000fffe0ff */
[----:B----4-:R-:W-:Y:S01]  /*2cf0*/  UIADD3 UR7, UPT, UPT, UR7, 0x3f, URZ ;  /* 0x0000003f07077890 */ /* 0x010fe2000fffe0ff */
[----:B-1----:R-:W1:Y:S01]  /*2d00*/  LDS R0, [UR5+0x120] ;  /* 0x00012005ff007984 */ /* 0x002e620008000800 */
[----:B------:R-:W-:Y:S02]  /*2d10*/  USHF.R.U32.HI UR10, URZ, 0x4, UR10 ;  /* 0x00000004ff0a7899 */ /* 0x000fe4000801160a */
[----:B------:R-:W-:Y:S02]  /*2d20*/  USHF.R.S32.HI UR4, URZ, 0x1f, UR7 ;  /* 0x0000001fff047899 */ /* 0x000fe40008011407 */
[----:B------:R-:W-:-:S02]  /*2d30*/  USHF.R.U32.HI UR11, URZ, 0x4, UR11 ;  /* 0x00000004ff0b7899 */ /* 0x000fc4000801160b */
[----:B------:R-:W-:Y:S02]  /*2d40*/  ULEA.HI UR4, UR4, UR7, URZ, 0x6 ;  /* 0x0000000704047291 */ /* 0x000fe4000f8f30ff */
[----:B------:R-:W-:Y:S02]  /*2d50*/  ULOP3.LUT UR10, UR10, 0x3fff, URZ, 0xc0, !UPT ;  /* 0x00003fff0a0a7892 */ /* 0x000fe4000f8ec0ff */
[----:B------:R-:W-:Y:S02]  /*2d60*/  USHF.R.S32.HI UR4, URZ, 0x6, UR4 ;  /* 0x00000006ff047899 */ /* 0x000fe40008011404 */
[----:B------:R-:W-:Y:S02]  /*2d70*/  ULOP3.LUT UR11, UR11, 0x3fff, URZ, 0xc0, !UPT ;  /* 0x00003fff0b0b7892 */ /* 0x000fe4000f8ec0ff */
[----:B------:R-:W-:Y:S01]  /*2d80*/  UISETP.LT.AND UP0, UPT, UR4, 0x1, UPT ;  /* 0x000000010400788c */ /* 0x000fe2000bf01270 */
[----:B------:R-:W-:Y:S01]  /*2d90*/  UMOV UR22, 0x0 ;  /* 0x0000000000167882 */ /* 0x000fe20000000000 */
[----:B------:R-:W-:-:S02]  /*2da0*/  UMOV UR23, 0x8100490 ;  /* 0x0810049000177882 */ /* 0x000fc40000000000 */
[----:B------:R-:W-:Y:S02]  /*2db0*/  USEL UR9, UR4, 0x1, !UP0 ;  /* 0x0000000104097887 */ /* 0x000fe4000c000000 */
[----:B------:R-:W-:Y:S02]  /*2dc0*/  ULOP3.LUT UR10, UR10, 0x10000, URZ, 0xfc, !UPT ;  /* 0x000100000a0a7892 */ /* 0x000fe4000f8efcff */
[----:B------:R-:W-:Y:S02]  /*2dd0*/  ULOP3.LUT UR11, UR11, 0x10000, URZ, 0xfc, !UPT ;  /* 0x000100000b0b7892 */ /* 0x000fe4000f8efcff */
[----:B------:R-:W-:Y:S02]  /*2de0*/  UIADD3 UR9, UPT, UPT, -UR9, URZ, URZ ;  /* 0x000000ff09097290 */ /* 0x000fe4000fffe1ff */
[----:B---3--:R-:W-:Y:S01]  /*2df0*/  UISETP.GE.AND UP3, UPT, UR6, 0x1, UPT ;  /* 0x000000010600788c */ /* 0x008fe2000bf66270 */
[----:B------:R-:W-:Y:S01]  /*2e00*/  UMOV UR20, 0x0 ;  /* 0x0000000000147882 */ /* 0x000fe20000000000 */
[----:B------:R-:W-:Y:S01]  /*2e10*/  UMOV UR21, 0x8100490 ;  /* 0x0810049000157882 */ /* 0x000fe20000000000 */
[----:B------:R-:W-:Y:S01]  /*2e20*/  UMOV UR18, 0x0 ;  /* 0x0000000000127882 */ /* 0x000fe20000000000 */
[----:B------:R-:W-:Y:S01]  /*2e30*/  UMOV UR19, 0x8100490 ;  /* 0x0810049000137882 */ /* 0x000fe20000000000 */
[----:B-1----:R-:W-:-:S15]  /*2e40*/  R2UR UR16, R0 ;  /* 0x00000000001072ca */ /* 0x002fde00000e0000 */
.L_x_58:
[----:B------:R-:W-:Y:S02]  /*2e50*/  LEA R0, R10, UR5, 0x3 ;  /* 0x000000050a007c11 */ /* 0x000fe4000f8e18ff */
[----:B------:R-:W-:Y:S02]  /*2e60*/  SHF.L.U32 R2, R9, 0x1f, RZ ;  /* 0x0000001f09027819 */ /* 0x000fe400000006ff */
[----:B------:R-:W-:Y:S01]  /*2e70*/  PLOP3.LUT P0, PT, PT, PT, UP3, 0x80, 0x8 ;  /* 0x000000000008781c */ /* 0x000fe20003f0f038 */
[----:B------:R-:W-:Y:S01]  /*2e80*/  VIADD R3, R0, 0x80 ;  /* 0x0000008000037836 */ /* 0x000fe20000000000 */
[----:B-1----:R-:W1:Y:S02]  /*2e90*/  SYNCS.PHASECHK.TRANS64.TRYWAIT P1, [R0+URZ+0x70], R2 ;  /* 0x00007002000075a7 */ /* 0x002e6400080211ff */
[----:B-1-3--:R-:W-:Y:S09]  /*2ea0*/  @!P1 BRA `(.L_x_52) ;  /* 0x0000004800249947 */ /* 0x00aff20003800000 */
.L_x_127:
[----:B------:R-:W-:Y:S01]  /*2eb0*/  LEA R4, R10, UR5, 0x4 ;  /* 0x000000050a047c11 */ /* 0x000fe2000f8e20ff */
[----:B------:R-:W-:Y:S01]  /*2ec0*/  @UP3 ULEA UR6, UR14, UR5, 0x3 ;  /* 0x000000050e063291 */ /* 0x000fe2000f8e18ff */
[----:B------:R-:W-:Y:S01]  /*2ed0*/  PLOP3.LUT P2, PT, PT, PT, PT, 0x80, 0x8 ;  /* 0x000000000008781c */ /* 0x000fe20003f4f070 */
[----:B------:R-:W-:Y:S01]  /*2ee0*/  ULEA UR7, UR15, UR5, 0x3 ;  /* 0x000000050f077291 */ /* 0x000fe2000f8e18ff */
[----:B------:R-:W-:Y:S01]  /*2ef0*/  PRMT R3, RZ, 0x654, R3 ;  /* 0x00000654ff037816 */ /* 0x000fe20000000003 */
[----:B------:R-:W-:Y:S01]  /*2f00*/  ULEA UR8, UR15, UR16, 0x6 ;  /* 0x000000100f087291 */ /* 0x000fe2000f8e30ff */
[----:B------:R-:W2:Y:S01]  /*2f10*/  LDS.128 R4, [R4+0x100] ;  /* 0x0001000004047984 */ /* 0x000ea20000000c00 */
[----:B-1----:R-:W-:Y:S02]  /*2f20*/  @P0 SHF.L.U32 R2, R8, 0x1f, RZ ;  /* 0x0000001f08020819 */ /* 0x002fe400000006ff */
[----:B------:R-:W-:Y:S01]  /*2f30*/  SHF.L.U32 R0, R11, 0x1f, RZ ;  /* 0x0000001f0b007819 */ /* 0x000fe200000006ff */
[----:B------:R-:W-:Y:S01]  /*2f40*/  @!PT LDS RZ, [RZ] ;  /* 0x00000000fffff984 */ /* 0x000fe20000000800 */
[----:B------:R-:W-:Y:S01]  /*2f50*/  @!PT LDS RZ, [RZ] ;  /* 0x00000000fffff984 */ /* 0x000fe20000000800 */
[----:B------:R-:W-:Y:S01]  /*2f60*/  @!PT LDS RZ, [RZ] ;  /* 0x00000000fffff984 */ /* 0x000fe20000000800 */
[----:B------:R-:W-:Y:S01]  /*2f70*/  @!PT LDS RZ, [RZ] ;  /* 0x00000000fffff984 */ /* 0x000fe20000000800 */
[----:B------:R1:W-:Y:S06]  /*2f80*/  MEMBAR.ALL.CTA ;  /* 0x0000000000007992 */ /* 0x0003ec0000008000 */
[----:B-1----:R-:W1:Y:S02]  /*2f90*/  FENCE.VIEW.ASYNC.S ;  /* 0x00000000000073c6 */ /* 0x002e640000000000 */
[----:B-1----:R1:W-:Y:S01]  /*2fa0*/  SYNCS.ARRIVE.TRANS64.RED.A1T0 RZ, [R3+URZ], RZ ;  /* 0x000000ff03ff79a7 */ /* 0x0023e200081004ff */
[----:B------:R1:W3:Y:S01]  /*2fb0*/  @P0 SYNCS.PHASECHK.TRANS64.TRYWAIT P2, [UR6], R2 ;  /* 0x00000002ff0005a7 */ /* 0x0002e20008041106 */
[----:B--2---:R-:W-:Y:S01]  /*2fc0*/  LOP3.LUT P1, RZ, R6, 0x1, RZ, 0xc0, !PT ;  /* 0x0000000106ff7812 */ /* 0x004fe2000782c0ff */
[----:B------:R-:W2:Y:S02]  /*2fd0*/  SYNCS.PHASECHK.TRANS64.TRYWAIT P0, [UR7+0xb0], R0 ;  /* 0x0000b000ff0075a7 */ /* 0x000ea40008001107 */
[----:B-123--:R-:W-:Y:S10]  /*2fe0*/  @!P0 BRA `(.L_x_53) ;  /* 0x0000004400e88947 */ /* 0x00eff40003800000 */
.L_x_129:
[----:B------:R-:W-:Y:S01]  /*2ff0*/  IADD3 R10, PT, PT, R10, 0x1, RZ ;  /* 0x000000010a0a7810 */ /* 0x000fe20007ffe0ff */
[----:B------:R-:W-:Y:S06]  /*3000*/  BRA.U !UP3, `(.L_x_54) ;  /* 0x000000010bc07547 */ /* 0x000fec000b800000 */
[----:B------:R-:W-:Y:S01]  /*3010*/  UPLOP3.LUT UP4, UPT, UPT, UPT, UPT, 0x40, 0x4 ;  /* 0x000000000004789c */ /* 0x000fe20003f8e870 */
[----:B------:R-:W-:Y:S01]  /*3020*/  UMOV UR13, UR9 ;  /* 0x00000009000d7c82 */ /* 0x000fe20008000000 */
[----:B------:R-:W-:Y:S01]  /*3030*/  UMOV UR12, UR4 ;  /* 0x00000004000c7c82 */ /* 0x000fe20008000000 */
[----:B------:R-:W-:-:S08]  /*3040*/  UMOV UR17, UR14 ;  /* 0x0000000e00117c82 */ /* 0x000fd00008000000 */
.L_x_57:
[----:B------:R-:W-:Y:S02]  /*3050*/  UIADD3 UR13, UPT, UPT, UR13, 0x1, URZ ;  /* 0x000000010d0d7890 */ /* 0x000fe4000fffe0ff */
[----:B--2---:R-:W-:Y:S02]  /*3060*/  ULEA UR6, UR17, UR5, 0x3 ;  /* 0x0000000511067291 */ /* 0x004fe4000f8e18ff */
[----:B------:R-:W-:Y:S01]  /*3070*/  UISETP.NE.AND UP0, UPT, UR13, URZ, UPT ;  /* 0x000000ff0d00728c */ /* 0x000fe2000bf05270 */
[----:B---3--:R-:W-:Y:S10]  /*3080*/  @P2 BRA `(.L_x_55) ;  /* 0x00000000000c2947 */ /* 0x008ff40003800000 */
[----:B-1----:R-:W-:Y:S04]  /*3090*/  SHF.L.U32 R2, R8, 0x1f, RZ ;  /* 0x0000001f08027819 */ /* 0x002fe800000006ff */
[----:B------:R-:W1:Y:S02]  /*30a0*/  SYNCS.PHASECHK.TRANS64.TRYWAIT P0, [UR6], R2 ;  /* 0x00000002ff0075a7 */ /* 0x000e640008001106 */
[----:B-1----:R-:W-:Y:S05]  /*30b0*/  @!P0 BRA `(.L_x_56) ;  /* 0x0000004400cc8947 */ /* 0x002fea0003800000 */
.L_x_55:
[----:B------:R-:W-:Y:S01]  /*30c0*/  UISETP.NE.AND UP1, UPT, UR12, 0x1, UPT ;  /* 0x000000010c00788c */ /* 0x000fe2000bf25270 */
[----:B------:R-:W-:Y:S01]  /*30d0*/  PLOP3.LUT P2, PT, PT, PT, PT, 0x80, 0x8 ;  /* 0x000000000008781c */ /* 0x000fe20003f4f070 */
[----:B------:R-:W-:Y:S02]  /*30e0*/  UIADD3 UR14, UPT, UPT, UR17, 0x1, URZ ;  /* 0x00000001110e7890 */ /* 0x000fe4000fffe0ff */
[----:B------:R-:W-:Y:S02]  /*30f0*/  ULEA UR28, UR17, UR11, 0x9 ;  /* 0x0000000b111c7291 */ /* 0x000fe4000f8e48ff */
[----:B------:R-:W-:Y:S01]  /*3100*/  UISETP.NE.AND UP2, UPT, UR14, 0x3, UPT ;  /* 0x000000030e00788c */ /* 0x000fe2000bf45270 */
[----:B------:R-:W-:Y:S01]  /*3110*/  PLOP3.LUT P0, PT, PT, PT, UP1, 0x80, 0x8 ;  /* 0x000000000008781c */ /* 0x000fe20003f0f018 */
[----:B------:R-:W-:Y:S02]  /*3120*/  UIADD3 UR40, UPT, UPT, UR28, 0x2, URZ ;  /* 0x000000021c287890 */ /* 0x000fe4000fffe0ff */
[----:B------:R-:W-:Y:S02]  /*3130*/  USEL UR27, URZ, 0x1, UP2 ;  /* 0x00000001ff1b7887 */ /* 0x000fe40009000000 */
[----:B------:R-:W-:Y:S02]  /*3140*/  USEL UR14, UR14, URZ, UP2 ;  /* 0x000000ff0e0e7287 */ /* 0x000fe40009000000 */
[----:B------:R-:W-:Y:S02]  /*3150*/  UIADD3 UR36, UPT, UPT, UR28, 0x4, URZ ;  /* 0x000000041c247890 */ /* 0x000fe4000fffe0ff */
[----:B------:R-:W-:Y:S01]  /*3160*/  @UP1 ULEA UR26, UR14, UR5, 0x3 ;  /* 0x000000050e1a1291 */ /* 0x000fe2000f8e18ff */
[----:B------:R-:W-:Y:S01]  /*3170*/  LOP3.LUT R8, R8, UR27, RZ, 0x3c, !PT ;  /* 0x0000001b08087c12 */ /* 0x000fe2000f8e3cff */
[----:B------:R-:W-:Y:S02]  /*3180*/  UIADD3 UR32, UPT, UPT, UR28, 0x6, URZ ;  /* 0x000000061c207890 */ /* 0x000fe4000fffe0ff */
[----:B------:R-:W-:Y:S01]  /*3190*/  UIADD3 UR6, UPT, UPT, UR6, 0x18, URZ ;  /* 0x0000001806067890 */ /* 0x000fe2000fffe0ff */
[----:B-1----:R-:W-:Y:S01]  /*31a0*/  @P0 SHF.L.U32 R0, R8, 0x1f, RZ ;  /* 0x0000001f08000819 */ /* 0x002fe200000006ff */
[----:B------:R-:W-:Y:S01]  /*31b0*/  UIADD3 UR12, UPT, UPT, UR12, -0x1, URZ ;  /* 0xffffffff0c0c7890 */ /* 0x000fe2000fffe0ff */
[----:B------:R-:W-:Y:S02]  /*31c0*/  UMOV UR29, 0x40004040 ;  /* 0x40004040001d7882 */ /* 0x000fe40000000000 */
[----:B------:R2:W3:Y:S01]  /*31d0*/  @P0 SYNCS.PHASECHK.TRANS64.TRYWAIT P2, [UR26], R0 ;  /* 0x00000000ff0005a7 */ /* 0x0004e2000804111a */
[----:B------:R-:W-:Y:S01]  /*31e0*/  ULEA UR26, UR17, UR10, 0xa ;  /* 0x0000000a111a7291 */ /* 0x000fe2000f8e50ff */
[----:B------:R-:W-:Y:S01]  /*31f0*/  UMOV UR27, 0x40004040 ;  /* 0x40004040001b7882 */ /* 0x000fe20000000000 */
[----:B------:R-:W-:Y:S02]  /*3200*/  UMOV UR41, 0x40004040 ;  /* 0x4000404000297882 */ /* 0x000fe40000000000 */
[----:B------:R-:W-:Y:S02]  /*3210*/  UIADD3 UR38, UPT, UPT, UR26, 0x2, URZ ;  /* 0x000000021a267890 */ /* 0x000fe4000fffe0ff */
[----:B------:R-:W-:Y:S02]  /*3220*/  UIADD3 UR34, UPT, UPT, UR26, 0x4, URZ ;  /* 0x000000041a227890 */ /* 0x000fe4000fffe0ff */
[----:B------:R-:W-:Y:S01]  /*3230*/  UIADD3 UR30, UPT, UPT, UR26, 0x6, URZ ;  /* 0x000000061a1e7890 */ /* 0x000fe2000fffe0ff */
[----:B------:R2:W-:Y:S01]  /*3240*/  UTCHMMA gdesc[UR26], gdesc[UR28], tmem[UR8], tmem[UR24], idesc[UR25], UP4 ;  /* 0x00ff181c1a0075ea */ /* 0x0005e2000a000008 */
[----:B------:R-:W-:Y:S01]  /*3250*/  UPLOP3.LUT UP4, UPT, UPT, UPT, UPT, 0x80, 0x8 ;  /* 0x000000000008789c */ /* 0x000fe20003f8f070 */
[----:B------:R-:W-:Y:S01]  /*3260*/  UMOV UR39, 0x40004040 ;  /* 0x4000404000277882 */ /* 0x000fe20000000000 */
[----:B------:R-:W-:Y:S01]  /*3270*/  UMOV UR37, 0x40004040 ;  /* 0x4000404000257882 */ /* 0x000fe20000000000 */
[----:B------:R2:W-:Y:S01]  /*3280*/  UTCHMMA gdesc[UR38], gdesc[UR40], tmem[UR8], tmem[UR22], idesc[UR23], UPT ;  /* 0x00ff1628260075ea */ /* 0x0005e2000b800008 */
[----:B------:R-:W-:Y:S01]  /*3290*/  UMOV UR35, 0x40004040 ;  /* 0x4000404000237882 */ /* 0x000fe20000000000 */
[----:B------:R-:W-:Y:S01]  /*32a0*/  UMOV UR33, 0x40004040 ;  /* 0x4000404000217882 */ /* 0x000fe20000000000 */
[----:B------:R-:W-:Y:S01]  /*32b0*/  UMOV UR31, 0x40004040 ;  /* 0x40004040001f7882 */ /* 0x000fe20000000000 */
[----:B------:R2:W-:Y:S01]  /*32c0*/  UTCHMMA gdesc[UR34], gdesc[UR36], tmem[UR8], tmem[UR20], idesc[UR21], UPT ;  /* 0x00ff1424220075ea */ /* 0x0005e2000b800008 */
[----:B------:R2:W-:Y:S01]  /*32d0*/  UTCHMMA gdesc[UR30], gdesc[UR32], tmem[UR8], tmem[UR18], idesc[UR19], UPT ;  /* 0x00ff12201e0075ea */ /* 0x0005e2000b800008 */
[----:B------:R2:W-:Y:S01]  /*32e0*/  UTCBAR [UR6], URZ ;  /* 0x000000ff060073e9 */ /* 0x0005e200080000ff */
[----:B------:R-:W-:Y:S01]  /*32f0*/  UMOV UR17, UR14 ;  /* 0x0000000e00117c82 */ /* 0x000fe20008000000 */
[----:B------:R-:W-:Y:S05]  /*3300*/  BRA.U UP0, `(.L_x_57) ;  /* 0xfffffffd00507547 */ /* 0x000fea000b83ffff */
.L_x_54:
[----:B------:R-:W-:Y:S01]  /*3310*/  UIADD3 UR15, UPT, UPT, UR15, 0x1, URZ ;  /* 0x000000010f0f7890 */ /* 0x000fe2000fffe0ff */
[C---:B------:R-:W-:Y:S01]  /*3320*/  ISETP.NE.AND P0, PT, R10.reuse, 0x2, PT ;  /* 0x000000020a00780c */ /* 0x040fe20003f05270 */
[----:B------:R-:W-:Y:S02]  /*3330*/  UIADD3 UR7, UPT, UPT, UR7, 0x90, URZ ;  /* 0x0000009007077890 */ /* 0x000fe4000fffe0ff */
[----:B------:R-:W-:Y:S01]  /*3340*/  UISETP.NE.AND UP0, UPT, UR15, 0x4, UPT ;  /* 0x000000040f00788c */ /* 0x000fe2000bf05270 */
[----:B-12---:R-:W-:Y:S02]  /*3350*/  SEL R0, RZ, 0x1, P0 ;  /* 0x00000001ff007807 */ /* 0x006fe40000000000 */
[----:B------:R-:W-:Y:S01]  /*3360*/  SEL R10, R10, RZ, P0 ;  /* 0x000000ff0a0a7207 */ /* 0x000fe20000000000 */
[----:B------:R-:W-:Y:S01]  /*3370*/  USEL UR6, URZ, 0x1, UP0 ;  /* 0x00000001ff067887 */ /* 0x000fe20008000000 */
[----:B------:R-:W-:Y:S01]  /*3380*/  LOP3.LUT R9, R9, R0, RZ, 0x3c, !PT ;  /* 0x0000000009097212 */ /* 0x000fe200078e3cff */
[----:B------:R-:W-:Y:S01]  /*3390*/  USEL UR15, UR15, URZ, UP0 ;  /* 0x000000ff0f0f7287 */ /* 0x000fe20008000000 */
[----:B------:R1:W-:Y:S03]  /*33a0*/  UTCBAR [UR7], URZ ;  /* 0x000000ff070073e9 */ /* 0x0003e600080000ff */
[----:B------:R-:W-:Y:S01]  /*33b0*/  LOP3.LUT R11, R11, UR6, RZ, 0x3c, !PT ;  /* 0x000000060b0b7c12 */ /* 0x000fe2000f8e3cff */
[----:B------:R-:W-:Y:S07]  /*33c0*/  @P1 BRA `(.L_x_58) ;  /* 0xfffffff800a01947 */ /* 0x000fee000383ffff */
[----:B------:R-:W2:Y:S01]  /*33d0*/  S2UR UR4, SR_CgaCtaId ;  /* 0x00000000000479c3 */ /* 0x000ea20000008800 */
[----:B------:R-:W-:Y:S01]  /*33e0*/  ELECT P0, URZ, PT ;  /* 0x0000000000ff782f */ /* 0x000fe20003800000 */
[----:B------:R-:W-:Y:S01]  /*33f0*/  IMAD.MOV.U32 R0, RZ, RZ, 0x1 ;  /* 0x00000001ff007424 */ /* 0x000fe200078e00ff */
[----:B------:R-:W-:Y:S01]  /*3400*/  UIADD3 UR5, UPT, UPT, UR5, 0xb0, URZ ;  /* 0x000000b005057890 */ /* 0x000fe2000fffe0ff */
[----:B------:R-:W-:Y:S01]  /*3410*/  SHF.L.U32 R2, R11, 0x1f, RZ ;  /* 0x0000001f0b027819 */ /* 0x000fe200000006ff */
[----:B------:R-:W-:-:S03]  /*3420*/  UMOV UR6, 0x40 ;  /* 0x0000004000067882 */ /* 0x000fc60000000000 */
[----:B------:R-:W-:Y:S01]  /*3430*/  UVIRTCOUNT.DEALLOC.SMPOOL 0x80 ;  /* 0x000000800000784c */ /* 0x000fe20000000000 */
[----:B--2---:R-:W-:Y:S02]  /*3440*/  ULEA UR4, UR4, UR6, 0x18 ;  /* 0x0000000604047291 */ /* 0x004fe4000f8ec0ff */
[----:B------:R-:W-:-:S07]  /*3450*/  ULEA UR6, UR15, UR5, 0x3 ;  /* 0x000000050f067291 */ /* 0x000fce000f8e18ff */
[----:B------:R2:W-:Y:S02]  /*3460*/  @P0 STS.U8 [UR4+0x1c], R0 ;  /* 0x00001c00ff000988 */ /* 0x0005e40008000004 */
[----:B------:R-:W4:Y:S02]  /*3470*/  SYNCS.PHASECHK.TRANS64.TRYWAIT P0, [UR6], R2 ;  /* 0x00000002ff0075a7 */ /* 0x000f240008001106 */
[----:B--2-4-:R-:W-:Y:S05]  /*3480*/  @!P0 BRA `(.L_x_59) ;  /* 0x0000004000f08947 */ /* 0x014fea0003800000 */
.L_x_132:
[----:B-1----:R-:W-:-:S04]  /*3490*/  UIADD3 UR7, UPT, UPT, UR15, 0x1, URZ ;  /* 0x000000010f077890 */ /* 0x002fc8000fffe0ff */
[----:B------:R-:W-:-:S04]  /*34a0*/  UISETP.NE.AND UP0, UPT, UR7, 0x4, UPT ;  /* 0x000000040700788c */ /* 0x000fc8000bf05270 */
[----:B------:R-:W-:Y:S02]  /*34b0*/  USEL UR8, URZ, 0x1, UP0 ;  /* 0x00000001ff087887 */ /* 0x000fe40008000000 */
[----:B------:R-:W-:-:S04]  /*34c0*/  USEL UR7, UR7, URZ, UP0 ;  /* 0x000000ff07077287 */ /* 0x000fc80008000000 */
[----:B------:R-:W-:Y:S01]  /*34d0*/  ULEA UR6, UR7, UR5, 0x3 ;  /* 0x0000000507067291 */ /* 0x000fe2000f8e18ff */
[----:B--2---:R-:W-:-:S04]  /*34e0*/  LOP3.LUT R2, R11, UR8, RZ, 0x3c, !PT ;  /* 0x000000080b027c12 */ /* 0x004fc8000f8e3cff */
[----:B------:R-:W-:-:S04]  /*34f0*/  SHF.L.U32 R3, R2, 0x1f, RZ ;  /* 0x0000001f02037819 */ /* 0x000fc800000006ff */
[----:B------:R-:W1:Y:S02]  /*3500*/  SYNCS.PHASECHK.TRANS64.TRYWAIT P0, [UR6], R3 ;  /* 0x00000003ff0075a7 */ /* 0x000e640008001106 */
[----:B-1----:R-:W-:Y:S05]  /*3510*/  @!P0 BRA `(.L_x_60) ;  /* 0x0000004000e48947 */ /* 0x002fea0003800000 */
.L_x_134:
        /* <DEDUP_REMOVED lines=9> */
.L_x_136:
[----:B------:R-:W-:-:S04]  /*35b0*/  UIADD3 UR7, UPT, UPT, UR7, 0x1, URZ ;  /* 0x0000000107077890 */ /* 0x000fc8000fffe0ff */
[----:B------:R-:W-:-:S04]  /*35c0*/  UISETP.NE.AND UP0, UPT, UR7, 0x4, UPT ;  /* 0x000000040700788c */ /* 0x000fc8000bf05270 */
[----:B------:R-:W-:Y:S02]  /*35d0*/  USEL UR6, URZ, 0x1, UP0 ;  /* 0x00000001ff067887 */ /* 0x000fe40008000000 */
[----:B------:R-:W-:-:S04]  /*35e0*/  USEL UR7, UR7, URZ, UP0 ;  /* 0x000000ff07077287 */ /* 0x000fc80008000000 */
[----:B------:R-:W-:Y:S01]  /*35f0*/  ULEA UR7, UR7, UR5, 0x3 ;  /* 0x0000000507077291 */ /* 0x000fe2000f8e18ff */
[----:B------:R-:W-:-:S04]  /*3600*/  LOP3.LUT R2, R2, UR6, RZ, 0x3c, !PT ;  /* 0x0000000602027c12 */ /* 0x000fc8000f8e3cff */
[----:B------:R-:W-:-:S04]  /*3610*/  SHF.L.U32 R2, R2, 0x1f, RZ ;  /* 0x0000001f02027819 */ /* 0x000fc800000006ff */
[----:B------:R-:W2:Y:S02]  /*3620*/  SYNCS.PHASECHK.TRANS64.TRYWAIT P0, [UR7], R2 ;  /* 0x00000002ff0075a7 */ /* 0x000ea40008001107 */
[----:B--2---:R-:W-:Y:S05]  /*3630*/  @!P0 BRA `(.L_x_62) ;  /* 0x0000004000cc8947 */ /* 0x004fea0003800000 */
.L_x_138:
[----:B------:R-:W-:Y:S01]  /*3640*/  NOP ;  /* 0x0000000000007918 */ /* 0x000fe20000000000 */
[----:B-1----:R-:W1:Y:S01]  /*3650*/  LDS R0, [UR4+0x14] ;  /* 0x00001404ff007984 */ /* 0x002e620008000800 */
[----:B------:R-:W-:Y:S01]  /*3660*/  ULOP3.LUT UR6, UR16, 0xffff, URZ, 0xc0, !UPT ;  /* 0x0000ffff10067892 */ /* 0x000fe2000f8ec0ff */
[----:B------:R-:W-:Y:S01]  /*3670*/  UMOV UR8, 0xffff ;  /* 0x0000ffff00087882 */ /* 0x000fe20000000000 */
[----:B------:R-:W-:Y:S02]  /*3680*/  UMOV UR5, 0x1 ;  /* 0x0000000100057882 */ /* 0x000fe40000000000 */
[----:B------:R-:W-:-:S04]  /*3690*/  USHF.R.U32.HI UR6, URZ, 0x5, UR6 ;  /* 0x00000005ff067899 */ /* 0x000fc80008011606 */
[----:B------:R-:W-:Y:S02]  /*36a0*/  USHF.L.U32 UR8, UR8, UR6, URZ ;  /* 0x0000000608087299 */ /* 0x000fe400080006ff */
[----:B------:R-:W-:-:S04]  /*36b0*/  USHF.L.U32 UR5, UR5, UR6, URZ ;  /* 0x0000000605057299 */ /* 0x000fc800080006ff */
[----:B-1----:R-:W-:-:S04]  /*36c0*/  LOP3.LUT R0, R0, UR8, RZ, 0xc0, !PT ;  /* 0x0000000800007c12 */ /* 0x002fc8000f8ec0ff */
[----:B------:R-:W-:-:S13]  /*36d0*/  ISETP.NE.AND P0, PT, R0, UR8, PT ;  /* 0x0000000800007c0c */ /* 0x000fda000bf05270 */
[----:B------:R-:W-:Y:S05]  /*36e0*/  @P0 BRA `(.L_x_63) ;  /* 0x0000000000580947 */ /* 0x000fea0003800000 */
[----:B------:R-:W1:Y:S02]  /*36f0*/  LDS R0, [UR4+0x18] ;  /* 0x00001804ff007984 */ /* 0x000e640008000800 */
[----:B-1----:R-:W-:-:S04]  /*3700*/  LOP3.LUT R0, R0, UR5, RZ, 0xc0, !PT ;  /* 0x0000000500007c12 */ /* 0x002fc8000f8ec0ff */
[----:B------:R-:W-:-:S13]  /*3710*/  ISETP.NE.AND P0, PT, R0, UR5, PT ;  /* 0x0000000500007c0c */ /* 0x000fda000bf05270 */
[----:B------:R-:W-:Y:S05]  /*3720*/  @P0 BRA `(.L_x_64) ;  /* 0x00000000003c0947 */ /* 0x000fea0003800000 */
[----:B------:R-:W1:Y:S01]  /*3730*/  S2R R2, SR_LANEID ;  /* 0x0000000000027919 */ /* 0x000e620000000000 */
[----:B------:R-:W-:Y:S01]  /*3740*/  ULOP3.LUT UR8, URZ, UR8, URZ, 0x33, !UPT ;  /* 0x00000008ff087292 */ /* 0x000fe2000f8e33ff */
[----:B------:R-:W-:Y:S02]  /*3750*/  VOTEU.ANY UR7, UPT, PT ;  /* 0x0000000000077886 */ /* 0x000fe400038e0100 */
[----:B------:R-:W-:-:S03]  /*3760*/  UFLO.U32 UR7, UR7 ;  /* 0x00000007000772bd */ /* 0x000fc600080e0000 */
[----:B------:R-:W-:-:S04]  /*3770*/  IMAD.U32 R0, RZ, RZ, UR8 ;  /* 0x00000008ff007e24 */ /* 0x000fc8000f8e00ff */
[----:B------:R2:W4:Y:S02]  /*3780*/  REDUX UR6, R0 ;  /* 0x00000000000673c4 */ /* 0x0005240000000000 */
[----:B------:R1:W-:Y:S02]  /*3790*/  UTCATOMSWS.AND URZ, UR8 ;  /* 0x0000000800ff79e3 */ /* 0x0003e40008000000 */
[----:B-1----:R-:W-:Y:S02]  /*37a0*/  ISETP.EQ.U32.AND P0, PT, R2, UR7, PT ;  /* 0x0000000702007c0c */ /* 0x002fe4000bf02070 */
[----:B--2---:R-:W-:Y:S02]  /*37b0*/  LOP3.LUT R0, RZ, UR5, RZ, 0x33, !PT ;  /* 0x00000005ff007c12 */ /* 0x004fe4000f8e33ff */
[----:B----4-:R-:W-:Y:S02]  /*37c0*/  MOV R2, UR6 ;  /* 0x0000000600027c02 */ /* 0x010fe40008000f00 */
[----:B------:R-:W1:Y:S07]  /*37d0*/  REDUX UR5, R0 ;  /* 0x00000000000573c4 */ /* 0x000e6e0000000000 */
[----:B------:R2:W-:Y:S01]  /*37e0*/  @P0 ATOMS.AND RZ, [UR4+0x14], R2 ;  /* 0x00001402ffff098c */ /* 0x0005e2000a800004 */
[----:B-1----:R-:W-:-:S05]  /*37f0*/  IMAD.U32 R0, RZ, RZ, UR5 ;  /* 0x00000005ff007e24 */ /* 0x002fca000f8e00ff */
[----:B------:R2:W-:Y:S01]  /*3800*/  @P0 ATOMS.AND RZ, [UR4+0x18], R0 ;  /* 0x00001800ffff098c */ /* 0x0005e2000a800004 */
[----:B------:R-:W-:Y:S05]  /*3810*/  BRA `(.L_x_65) ;  /* 0x0000000000147947 */ /* 0x000fea0003800000 */
.L_x_64:
[----:B------:R-:W-:Y:S02]  /*3820*/  MOV R2, 0x3840 ;  /* 0x0000384000027802 */ /* 0x000fe40000000f00 */
[----:B---3-5:R-:W-:Y:S05]  /*3830*/  CALL.REL.NOINC `($__internal_0_$__cuda_sm10x_tcgen05_guardrail_trap_col_being_dealloced_not_returned_by_alloc) ;  /* 0x0000004400407944 */ /* 0x028fea0003c00000 */
[----:B------:R-:W-:Y:S05]  /*3840*/  BRA `(.L_x_65) ;  /* 0x0000000000087947 */ /* 0x000fea0003800000 */
.L_x_63:
[----:B------:R-:W-:Y:S02]  /*3850*/  MOV R2, 0x3870 ;  /* 0x0000387000027802 */ /* 0x000fe40000000f00 */
[----:B---3-5:R-:W-:Y:S05]  /*3860*/  CALL.REL.NOINC `($__internal_2_$__cuda_sm10x_tcgen05_guardrail_trap_unallocated_columns_being_dealloced) ;  /* 0x00000044004c7944 */ /* 0x028fea0003c00000 */
.L_x_65:
[----:B------:R-:W-:Y:S01]  /*3870*/  NOP ;  /* 0x0000000000007918 */ /* 0x000fe20000000000 */
[----:B------:R-:W-:Y:S05]  /*3880*/  EXIT ;  /* 0x000000000000794d */ /* 0x000fea0003800000 */
.L_x_47:
[----:B------:R-:W-:-:S09]  /*3890*/  UISETP.NE.OR UP2, UPT, UR8, 0x3, !UP2 ;  /* 0x000000030800788c */ /* 0x000fd2000d745670 */
[----:B------:R-:W-:Y:S05]  /*38a0*/  BRA.U UP2, `(.L_x_66) ;  /* 0x0000000d02b07547 */ /* 0x000fea000b800000 */
[----:B------:R-:W1:Y:S01]  /*38b0*/  LDC R0, c[0x0][0xb30] ;  /* 0x0002cc00ff007b82 */ /* 0x000e620000000800 */
[----:B------:R-:W2:Y:S01]  /*38c0*/  LDCU.64 UR8, c[0x0][0x888] ;  /* 0x00011100ff0877ac */ /* 0x000ea20008000a00 */
[----:B------:R-:W-:Y:S02]  /*38d0*/  HFMA2 R27, -RZ, RZ, 0, 0 ;  /* 0x00000000ff1b7431 */ /* 0x000fe400000001ff */
[----:B------:R-:W-:Y:S01]  /*38e0*/  IMAD.MOV.U32 R29, RZ, RZ, 0x1 ;  /* 0x00000001ff1d7424 */ /* 0x000fe200078e00ff */
[----:B------:R-:W-:Y:S01]  /*38f0*/  MOV R25, 0x2000 ;  /* 0x0000200000197802 */ /* 0x000fe20000000f00 */
[----:B------:R-:W4:Y:S01]  /*3900*/  LDCU.64 UR4, c[0x0][0x890] ;  /* 0x00011200ff0477ac */ /* 0x000f220008000a00 */
[----:B------:R-:W-:Y:S01]  /*3910*/  IMAD.MOV.U32 R28, RZ, RZ, RZ ;  /* 0x000000ffff1c7224 */ /* 0x000fe200078e00ff */
[----:B------:R-:W3:Y:S01]  /*3920*/  LDC R24, c[0x0][0x370] ;  /* 0x0000dc00ff187b82 */ /* 0x000ee20000000800 */
[----:B------:R-:W-:Y:S01]  /*3930*/  UMOV UR7, 0x400 ;  /* 0x0000040000077882 */ /* 0x000fe20000000000 */
[----:B------:R-:W-:-:S02]  /*3940*/  UPLOP3.LUT UP1, UPT, UPT, UPT, UPT, 0x40, 0x4 ;  /* 0x000000000004789c */ /* 0x000fc40003f2e870 */
[----:B------:R-:W-:Y:S01]  /*3950*/  ULEA UR7, UR37, UR7, 0x18 ;  /* 0x0000000725077291 */ /* 0x000fe2000f8ec0ff */
[----:B------:R-:W-:-:S03]  /*3960*/  UMOV UR13, URZ ;  /* 0x000000ff000d7c82 */ /* 0x000fc60008000000 */
[----:B------:R-:W3:Y:S01]  /*3970*/  LDC R3, c[0x0][0xb0c] ;  /* 0x0002c300ff037b82 */ /* 0x000ee20000000800 */
[----:B--2---:R-:W-:Y:S02]  /*3980*/  UISETP.NE.U32.AND UP3, UPT, UR8, URZ, UPT ;  /* 0x000000ff0800728c */ /* 0x004fe4000bf65070 */
[----:B----4-:R-:W-:-:S05]  /*3990*/  UISETP.NE.U32.AND UP4, UPT, UR4, URZ, UPT ;  /* 0x000000ff0400728c */ /* 0x010fca000bf85070 */
[----:B------:R-:W2:Y:S01]  /*39a0*/  LDC R18, c[0x0][0xb20] ;  /* 0x0002c800ff127b82 */ /* 0x000ea20000000800 */
[----:B-1----:R-:W-:Y:S01]  /*39b0*/  ISETP.NE.AND P1, PT, R0, 0x1, PT ;  /* 0x000000010000780c */ /* 0x002fe20003f25270 */
[----:B------:R-:W-:Y:S02]  /*39c0*/  UISETP.NE.AND.EX UP3, UPT, UR9, URZ, UPT, UP3 ;  /* 0x000000ff0900728c */ /* 0x000fe4000bf65330 */
[----:B------:R-:W-:-:S04]  /*39d0*/  UISETP.NE.AND.EX UP4, UPT, UR5, URZ, UPT, UP4 ;  /* 0x000000ff0500728c */ /* 0x000fc8000bf85340 */
[----:B------:R-:W1:Y:S08]  /*39e0*/  LDC.64 R30, c[0x0][0x348] ;  /* 0x0000d200ff1e7b82 */ /* 0x000e700000000a00 */
[----:B------:R-:W4:Y:S08]  /*39f0*/  LDC.64 R16, c[0x0][0xb10] ;  /* 0x0002c400ff107b82 */ /* 0x000f300000000a00 */
[----:B------:R-:W1:Y:S08]  /*3a00*/  LDC.64 R6, c[0x0][0xb18] ;  /* 0x0002c600ff067b82 */ /* 0x000e700000000a00 */
[----:B------:R-:W1:Y:S08]  /*3a10*/  LDC.64 R4, c[0x0][0xb28] ;  /* 0x0002ca00ff047b82 */ /* 0x000e700000000a00 */
[----:B--23--:R-:W1:Y:S02]  /*3a20*/  LDC R19, c[0x0][0x374] ;  /* 0x0000dd00ff137b82 */ /* 0x00ce640000000800 */
.L_x_75:
[C---:B------:R-:W-:Y:S02]  /*3a30*/  LEA R0, R28.reuse, UR7, 0x3 ;  /* 0x000000071c007c11 */ /* 0x040fe4000f8e18ff */
[----:B------:R-:W-:Y:S02]  /*3a40*/  SHF.L.U32 R2, R27, 0x1f, RZ ;  /* 0x0000001f1b027819 */ /* 0x000fe400000006ff */
[----:B------:R-:W-:Y:S02]  /*3a50*/  LEA R20, R28, UR7, 0x4 ;  /* 0x000000071c147c11 */ /* 0x000fe4000f8e20ff */
[----:B--2---:R-:W2:Y:S02]  /*3a60*/  SYNCS.PHASECHK.TRANS64.TRYWAIT P0, [R0+URZ+0x70], R2 ;  /* 0x00007002000075a7 */ /* 0x004ea400080011ff */
[----:B--2---:R-:W-:Y:S05]  /*3a70*/  @!P0 BRA `(.L_x_67) ;  /* 0x0000003c00d48947 */ /* 0x004fea0003800000 */
.L_x_139:
[----:B------:R-:W-:Y:S01]  /*3a80*/  ISETP.GE.AND P0, PT, R40, 0x1, PT ;  /* 0x000000012800780c */ /* 0x000fe20003f06270 */
[----:B------:R-:W3:Y:S01]  /*3a90*/  LDS.128 R20, [R20+0x100] ;  /* 0x0001000014147984 */ /* 0x000ee20000000c00 */
[----:B--2---:R-:W-:Y:S01]  /*3aa0*/  VIADD R0, R0, 0x80 ;  /* 0x0000008000007836 */ /* 0x004fe20000000000 */
[----:B------:R-:W-:Y:S01]  /*3ab0*/  @!PT LDS RZ, [RZ] ;  /* 0x00000000fffff984 */ /* 0x000fe20000000800 */
[----:B------:R-:W-:Y:S01]  /*3ac0*/  @!PT LDS RZ, [RZ] ;  /* 0x00000000fffff984 */ /* 0x000fe20000000800 */
[----:B------:R-:W-:Y:S01]  /*3ad0*/  @!PT LDS RZ, [RZ] ;  /* 0x00000000fffff984 */ /* 0x000fe20000000800 */
[----:B------:R-:W-:Y:S01]  /*3ae0*/  @!PT LDS RZ, [RZ] ;  /* 0x00000000fffff984 */ /* 0x000fe20000000800 */
[----:B------:R2:W-:Y:S06]  /*3af0*/  MEMBAR.ALL.CTA ;  /* 0x0000000000007992 */ /* 0x0005ec0000008000 */
[----:B--2---:R-:W2:Y:S01]  /*3b00*/  FENCE.VIEW.ASYNC.S ;  /* 0x00000000000073c6 */ /* 0x004ea20000000000 */
[----:B------:R-:W-:Y:S04]  /*3b10*/  PRMT R0, RZ, 0x654, R0 ;  /* 0x00000654ff007816 */ /* 0x000fe80000000000 */
[----:B--2---:R2:W-:Y:S01]  /*3b20*/  SYNCS.ARRIVE.TRANS64.RED.A1T0 RZ, [R0+URZ], RZ ;  /* 0x000000ff00ff79a7 */ /* 0x0045e200081004ff */
[----:B---3--:R-:W-:Y:S11]  /*3b30*/  LOP3.LUT P3, RZ, R22, 0x1, RZ, 0xc0, !PT ;  /* 0x0000000116ff7812 */ /* 0x008ff6000786c0ff */
[----:B------:R-:W-:Y:S02]  /*3b40*/  @!UPT UIADD3 URZ, UPT, UPT, URZ, URZ, URZ ;  /* 0x000000fffffff290 */ /* 0x000fe4000fffe0ff */
[----:B------:R-:W-:Y:S02]  /*3b50*/  @P3 MOV R11, R20 ;  /* 0x00000014000b3202 */ /* 0x000fe40000000f00 */
[----:B------:R-:W-:Y:S01]  /*3b60*/  @P3 LOP3.LUT R10, R21, 0xffff, RZ, 0xc0, !PT ;  /* 0x0000ffff150a3812 */ /* 0x000fe200078ec0ff */
[----:B--2---:R-:W-:Y:S06]  /*3b70*/  @!P0 BRA `(.L_x_68) ;  /* 0x0000000000a48947 */ /* 0x004fec0003800000 */
[-C--:B-1----:R-:W-:Y:S01]  /*3b80*/  IMAD.HI.U32 R0, R19, R7.reuse, RZ ;  /* 0x0000000713007227 */ /* 0x082fe200078e00ff */
[----:B------:R-:W-:Y:S02]  /*3b90*/  ISETP.NE.AND P0, PT, R6, 0x1, PT ;  /* 0x000000010600780c */ /* 0x000fe40003f05270 */
[----:B------:R-:W-:Y:S01]  /*3ba0*/  ISETP.NE.AND P2, PT, R40, 0x1, PT ;  /* 0x000000012800780c */ /* 0x000fe20003f45270 */
[----:B----4-:R-:W-:Y:S01]  /*3bb0*/  IMAD.HI.U32 R9, R24, R16, RZ ;  /* 0x0000001018097227 */ /* 0x010fe200078e00ff */
[----:B------:R-:W-:Y:S02]  /*3bc0*/  SHF.R.U32.HI R0, RZ, R18, R0 ;  /* 0x00000012ff007219 */ /* 0x000fe40000011600 */
[----:B------:R-:W-:Y:S01]  /*3bd0*/  ISETP.NE.AND P4, PT, R3, 0x1, PT ;  /* 0x000000010300780c */ /* 0x000fe20003f85270 */
[----:B------:R-:W-:Y:S01]  /*3be0*/  IMAD.HI.U32 R13, R10, R7, RZ ;  /* 0x000000070a0d7227 */ /* 0x000fe200078e00ff */
[----:B------:R-:W-:Y:S02]  /*3bf0*/  SHF.R.U32.HI R9, RZ, R17, R9 ;  /* 0x00000011ff097219 */ /* 0x000fe40000011609 */
[----:B------:R-:W-:Y:S01]  /*3c00*/  SEL R0, R19, R0, !P0 ;  /* 0x0000000013007207 */ /* 0x000fe20004000000 */
[----:B------:R-:W-:Y:S01]  /*3c10*/  IMAD.HI.U32 R12, R11, R16, RZ ;  /* 0x000000100b0c7227 */ /* 0x000fe200078e00ff */
[----:B------:R-:W-:Y:S03]  /*3c20*/  SEL R9, R24, R9, !P4 ;  /* 0x0000000918097207 */ /* 0x000fe60006000000 */
[-C--:B------:R-:W-:Y:S01]  /*3c30*/  IMAD.HI.U32 R8, R0, R4.reuse, RZ ;  /* 0x0000000400087227 */ /* 0x080fe200078e00ff */
[----:B------:R-:W-:Y:S03]  /*3c40*/  SHF.R.U32.HI R12, RZ, R17, R12 ;  /* 0x00000011ff0c7219 */ /* 0x000fe6000001160c */
[----:B------:R-:W-:Y:S01]  /*3c50*/  IMAD.HI.U32 R2, R9, R4, RZ ;  /* 0x0000000409027227 */ /* 0x000fe200078e00ff */
[-C--:B------:R-:W-:Y:S02]  /*3c60*/  @P2 SHF.R.U32.HI R0, RZ, R5.reuse, R8 ;  /* 0x00000005ff002219 */ /* 0x080fe40000011608 */
[----:B------:R-:W-:Y:S02]  /*3c70*/  SHF.R.U32.HI R8, RZ, R18, R13 ;  /* 0x00000012ff087219 */ /* 0x000fe4000001160d */
[----:B------:R-:W-:Y:S01]  /*3c80*/  @P2 SHF.R.U32.HI R9, RZ, R5, R2 ;  /* 0x00000005ff092219 */ /* 0x000fe20000011602 */
[----:B------:R-:W-:Y:S01]  /*3c90*/  IMAD R0, R40, R0, RZ ;  /* 0x0000000028007224 */ /* 0x000fe200078e02ff */
[----:B------:R-:W-:Y:S02]  /*3ca0*/  SEL R8, R10, R8, !P0 ;  /* 0x000000080a087207 */ /* 0x000fe40004000000 */
[----:B------:R-:W-:Y:S01]  /*3cb0*/  SEL R2, R11, R12, !P4 ;  /* 0x0000000c0b027207 */ /* 0x000fe20006000000 */
[----:B------:R-:W-:Y:S01]  /*3cc0*/  IMAD R12, R40, R9, RZ ;  /* 0x00000009280c7224 */ /* 0x000fe200078e02ff */
[C---:B------:R-:W-:Y:S01]  /*3cd0*/  ISETP.GE.AND P0, PT, R8.reuse, R0, PT ;  /* 0x000000000800720c */ /* 0x040fe20003f06270 */
[----:B------:R-:W-:Y:S03]  /*3ce0*/  IMAD.HI.U32 R0, R8, R4, RZ ;  /* 0x0000000408007227 */ /* 0x000fe600078e00ff */
[----:B------:R-:W-:Y:S02]  /*3cf0*/  ISETP.GE.OR P0, PT, R2, R12, P0 ;  /* 0x0000000c0200720c */ /* 0x000fe40000706670 */
[-C--:B------:R-:W-:Y:S04]  /*3d00*/  SHF.R.U32.HI R0, RZ, R5.reuse, R0 ;  /* 0x00000005ff007219 */ /* 0x080fe80000011600 */
[----:B------:R-:W-:Y:S05]  /*3d10*/  SEL R13, R8, R0, !P2 ;  /* 0x00000000080d7207 */ /* 0x000fea0005000000 */
[----:B------:R-:W-:Y:S02]  /*3d20*/  IMAD.MOV R12, RZ, RZ, -R13 ;  /* 0x000000ffff0c7224 */ /* 0x000fe400078e0a0d */
[----:B------:R-:W-:Y:S04]  /*3d30*/  @!P0 IMAD.HI.U32 R0, R2, R4, RZ ;  /* 0x0000000402008227 */ /* 0x000fe800078e00ff */
[----:B------:R-:W-:Y:S01]  /*3d40*/  IMAD R12, R40, R12, R8 ;  /* 0x0000000c280c7224 */ /* 0x000fe200078e0208 */
[----:B------:R-:W-:Y:S04]  /*3d50*/  @!P0 SHF.R.U32.HI R0, RZ, R5, R0 ;  /* 0x00000005ff008219 */ /* 0x000fe80000011600 */
[----:B------:R-:W-:Y:S04]  /*3d60*/  @!P0 SEL R0, R2, R0, !P2 ;  /* 0x0000000002008207 */ /* 0x000fe80005000000 */
[----:B------:R-:W-:Y:S01]  /*3d70*/  @!P0 IADD3 R13, PT, PT, R13, -R0, RZ ;  /* 0x800000000d0d8210 */ /* 0x000fe20007ffe0ff */
[----:B------:R-:W-:Y:S01]  /*3d80*/  @!P0 IMAD R0, R9, R12, R0 ;  /* 0x0000000c09008224 */ /* 0x000fe200078e0200 */
[----:B------:R-:W-:Y:S01]  /*3d90*/  IADD3 R9, PT, PT, -R8, RZ, RZ ;  /* 0x000000ff08097210 */ /* 0x000fe20007ffe1ff */
[--C-:B------:R-:W-:Y:S02]  /*3da0*/  IMAD.MOV R12, RZ, RZ, -R2.reuse ;  /* 0x000000ffff0c7224 */ /* 0x100fe400078e0a02 */
[----:B------:R-:W-:Y:S02]  /*3db0*/  @!P0 IMAD R8, R13, R40, R2 ;  /* 0x000000280d088224 */ /* 0x000fe400078e0202 */
[----:B------:R-:W-:Y:S02]  /*3dc0*/  @!P0 IMAD.MOV.U32 R2, RZ, RZ, R0 ;  /* 0x000000ffff028224 */ /* 0x000fe400078e0000 */
[----:B------:R-:W-:Y:S02]  /*3dd0*/  IMAD R11, R3, R12, R11 ;  /* 0x0000000c030b7224 */ /* 0x000fe400078e020b */
[----:B------:R-:W-:Y:S02]  /*3de0*/  IMAD R10, R6, R9, R10 ;  /* 0x00000009060a7224 */ /* 0x000fe400078e020a */
[----:B------:R-:W-:Y:S02]  /*3df0*/  IMAD R11, R2, R3, R11 ;  /* 0x00000003020b7224 */ /* 0x000fe400078e020b */
[----:B------:R-:W-:Y:S02]  /*3e00*/  IMAD R10, R8, R6, R10 ;  /* 0x00000006080a7224 */ /* 0x000fe400078e020a */
.L_x_68:
[----:B------:R-:W-:Y:S05]  /*3e10*/  BRA.U UP1, `(.L_x_69) ;  /* 0x0000000101107547 */ /* 0x000fea000b800000 */
[----:B------:R-:W-:Y:S04]  /*3e20*/  MOV R2, UR6 ;  /* 0x0000000600027c02 */ /* 0x000fe80008000f00 */
[----:B------:R-:W-:Y:S04]  /*3e30*/  SHF.L.U32 R2, R2, 0x1f, RZ ;  /* 0x0000001f02027819 */ /* 0x000fe800000006ff */
[----:B------:R-:W2:Y:S02]  /*3e40*/  SYNCS.PHASECHK.TRANS64.TRYWAIT P0, [UR7+0x68], R2 ;  /* 0x00006802ff0075a7 */ /* 0x000ea40008001107 */
[----:B--2---:R-:W-:Y:S05]  /*3e50*/  @!P0 BRA `(.L_x_70) ;  /* 0x0000003800f08947 */ /* 0x004fea0003800000 */
.L_x_69:
[----:B------:R-:W-:Y:S02]  /*3e60*/  R2UR UR11, R15 ;  /* 0x000000000f0b72ca */ /* 0x000fe400000e0000 */
[----:B------:R-:W-:Y:S02]  /*3e70*/  R2UR UR10, R14 ;  /* 0x000000000e0a72ca */ /* 0x000fe400000e0000 */
[----:B------:R-:W-:Y:S04]  /*3e80*/  ISETP.NE.U32.AND P2, PT, RZ, UR4, PT ;  /* 0x00000004ff007c0c */ /* 0x000fe8000bf45070 */
[----:B------:R-:W-:Y:S05]  /*3e90*/  ISETP.NE.AND.EX P2, PT, RZ, UR5, PT, P2 ;  /* 0x00000005ff007c0c */ /* 0x000fea000bf45320 */
[----:B------:R-:W-:Y:S02]  /*3ea0*/  USHF.L.U32 UR11, UR11, 0x7, URZ ;  /* 0x000000070b0b7899 */ /* 0x000fe400080006ff */
[----:B------:R-:W-:Y:S01]  /*3eb0*/  USHF.L.U32 UR10, UR10, 0x6, URZ ;  /* 0x000000060a0a7899 */ /* 0x000fe200080006ff */
[----:B------:R-:W-:Y:S11]  /*3ec0*/  BRA.U !UP4, `(.L_x_71) ;  /* 0x000000010c347547 */ /* 0x000ff6000b800000 */
[----:B------:R-:W-:Y:S01]  /*3ed0*/  UPLOP3.LUT UP0, UPT, UPT, UPT, UP3, 0x80, 0x8 ;  /* 0x000000000008789c */ /* 0x000fe20003f0f030 */
[----:B--2---:R-:W-:Y:S02]  /*3ee0*/  HFMA2 R0, -RZ, RZ, 0, 5.9604644775390625e-08 ;  /* 0x00000001ff007431 */ /* 0x004fe400000001ff */
[----:B------:R-:W-:Y:S03]  /*3ef0*/  IMAD.MOV.U32 R88, RZ, RZ, 0x1 ;  /* 0x00000001ff587424 */ /* 0x000fe600078e00ff */
[----:B------:R-:W-:Y:S05]  /*3f00*/  PLOP3.LUT P0, PT, PT, PT, UP0, 0x80, 0x8 ;  /* 0x000000000008781c */ /* 0x000fea0003f0f008 */
[----:B------:R-:W2:Y:S01]  /*3f10*/  @UP0 LDCU.64 UR14, c[0x0][0x888] ;  /* 0x00011100ff0e07ac */ /* 0x000ea20008000a00 */
[----:B------:R-:W-:Y:S07]  /*3f20*/  @UP0 UIMAD UR8, UR36, UR4, URZ ;  /* 0x00000004240802a4 */ /* 0x000fee000f8e02ff */
[----:B------:R-:W-:Y:S01]  /*3f30*/  @!P0 PRMT R88, R0, 0x7610, R88 ;  /* 0x0000761000588816 */ /* 0x000fe20000000058 */
[----:B--2---:R-:W-:Y:S03]  /*3f40*/  @UP0 UIMAD.WIDE UR14, UR8, 0x4, UR14 ;  /* 0x00000004080e08a5 */ /* 0x004fe6000f8e020e */
[----:B------:R-:W2:Y:S03]  /*3f50*/  @!UP0 LDCU UR8, c[0x0][0x880] ;  /* 0x00011000ff0887ac */ /* 0x000ea60008000800 */
[----:B------:R-:W-:Y:S01]  /*3f60*/  IMAD.U32 R8, RZ, RZ, UR14 ;  /* 0x0000000eff087e24 */ /* 0x000fe2000f8e00ff */
[----:B------:R-:W-:Y:S05]  /*3f70*/  MOV R9, UR15 ;  /* 0x0000000f00097c02 */ /* 0x000fea0008000f00 */
[----:B-----5:R3:W5:Y:S02]  /*3f80*/  @P0 LDG.E R49, desc[UR46][R8.64] ;  /* 0x0000002e08310981 */ /* 0x020764000c1e1900 */
[----:B--23--:R-:W-:Y:S07]  /*3f90*/  @!P0 IMAD.U32 R49, RZ, RZ, UR8 ;  /* 0x00000008ff318e24 */ /* 0x00cfee000f8e00ff */
.L_x_71:
[----:B-----5:R-:W-:Y:S01]  /*3fa0*/  @!P2 FSETP.EQ.AND P0, PT, R49, RZ, PT ;  /* 0x000000ff3100a20b */ /* 0x020fe20003f02000 */
[----:B------:R-:W-:Y:S01]  /*3fb0*/  @!UPT UIADD3 URZ, UPT, UPT, URZ, URZ, URZ ;  /* 0x000000fffffff290 */ /* 0x000fe2000fffe0ff */
[----:B------:R-:W-:Y:S11]  /*3fc0*/  @!P2 BRA `(.L_x_72) ;  /* 0x000000000014a947 */ /* 0x000ff60003800000 */
[----:B------:R-:W-:Y:S02]  /*3fd0*/  LOP3.LUT P2, RZ, R88, 0xff, RZ, 0xc0, !PT ;  /* 0x000000ff58ff7812 */ /* 0x000fe4000784c0ff */
[----:B------:R-:W-:Y:S04]  /*3fe0*/  PLOP3.LUT P0, PT, PT, PT, UP0, 0x80, 0x8 ;  /* 0x000000000008781c */ /* 0x000fe80003f0f008 */
[----:B------:R-:W-:Y:S07]  /*3ff0*/  PLOP3.LUT P0, PT, P0, PT, PT, 0x8, 0x80 ;  /* 0x000000000080781c */ /* 0x000fee000070e170 */
[----:B------:R-:W-:Y:S11]  /*4000*/  @P2 FSETP.EQ.AND P0, PT, R49, RZ, PT ;  /* 0x000000ff3100220b */ /* 0x000ff60003f02000 */
[----:B------:R-:W-:Y:S02]  /*4010*/  @!UPT UIADD3 URZ, UPT, UPT, URZ, URZ, URZ ;  /* 0x000000fffffff290 */ /* 0x000fe4000fffe0ff */
.L_x_72:
[----:B------:R-:W-:Y:S01]  /*4020*/  ULEA UR15, UR13, UR7, 0x3 ;  /* 0x000000070d0f7291 */ /* 0x000fe2000f8e18ff */
[----:B------:R-:W-:Y:S02]  /*4030*/  SHF.L.U32 R9, R29, 0x1f, RZ ;  /* 0x0000001f1d097819 */ /* 0x000fe400000006ff */
[----:B------:R-:W-:Y:S04]  /*4040*/  ELECT P4, URZ, PT ;  /* 0x0000000000ff782f */ /* 0x000fe80003880000 */
[----:B------:R-:W-:Y:S02]  /*4050*/  PLOP3.LUT P4, PT, P0, P4, PT, 0xf2, 0x2f ;  /* 0x00000000002f781c */ /* 0x000fe40000789e72 */
[----:B------:R-:W3:Y:S11]  /*4060*/  SYNCS.PHASECHK.TRANS64.TRYWAIT P2, [UR15+0x48], R9 ;  /* 0x00004809ff0075a7 */ /* 0x000ef6000804110f */
[----:B-1----:R-:W-:Y:S05]  /*4070*/  @!P4 IADD3 R8, P0, PT, R30, 0x580, RZ ;  /* 0x000005801e08c810 */ /* 0x002fea0007f1e0ff */
[----:B--2---:R-:W-:Y:S01]  /*4080*/  @!P4 IMAD.X R2, RZ, RZ, R31, P0 ;  /* 0x000000ffff02c224 */ /* 0x004fe200000e061f */
[----:B---3--:R-:W-:Y:S07]  /*4090*/  @!P2 BRA `(.L_x_73) ;  /* 0x000000380078a947 */ /* 0x008fee0003800000 */
.L_x_142:
[----:B------:R-:W2:Y:S01]  /*40a0*/  LDC.64 R12, c[0x0][0xb18] ;  /* 0x0002c600ff0c7b82 */ /* 0x000ea20000000a00 */
[----:B------:R-:W-:Y:S01]  /*40b0*/  @!P4 R2UR UR8, R2 ;  /* 0x000000000208c2ca */ /* 0x000fe200000e0000 */
[----:B------:R-:W-:Y:S01]  /*40c0*/  VOTEU.ALL UP2, P4 ;  /* 0x0000000000ff7886 */ /* 0x000fe20002040000 */
[----:B------:R-:W-:Y:S01]  /*40d0*/  @!P4 R2UR UR9, R8 ;  /* 0x000000000809c2ca */ /* 0x000fe200000e0000 */
[----:B------:R-:W-:Y:S01]  /*40e0*/  VOTEU.ALL UP1, P4 ;  /* 0x0000000000ff7886 */ /* 0x000fe20002020000 */
[----:B-1----:R-:W-:Y:S03]  /*40f0*/  @!P4 IMAD.MOV.U32 R0, RZ, RZ, 0x2000 ;  /* 0x00002000ff00c424 */ /* 0x002fe600078e00ff */
[----:B------:R-:W1:Y:S01]  /*4100*/  @!P1 LDC R2, c[0x0][0xb0c] ;  /* 0x0002c300ff029b82 */ /* 0x000e620000000800 */
[----:B------:R-:W-:Y:S01]  /*4110*/  UMOV UR20, 0x0 ;  /* 0x0000000000147882 */ /* 0x000fe20000000000 */
[----:B------:R-:W-:Y:S01]  /*4120*/  UMOV UR21, 0x10000000 ;  /* 0x1000000000157882 */ /* 0x000fe20000000000 */
[----:B------:R-:W-:Y:S01]  /*4130*/  UMOV UR12, UR36 ;  /* 0x00000024000c7c82 */ /* 0x000fe20008000000 */
[----:B------:R-:W-:Y:S01]  /*4140*/  UIADD3 UR14, UPT, UPT, UR13, 0x1, URZ ;  /* 0x000000010d0e7890 */ /* 0x000fe2000fffe0ff */
[----:B------:R-:W-:Y:S01]  /*4150*/  @P3 SHF.R.U32.HI R26, RZ, 0x10, R21 ;  /* 0x00000010ff1a3819 */ /* 0x000fe20000011615 */
[----:B------:R-:W-:Y:S02]  /*4160*/  VIADD R28, R28, 0x1 ;  /* 0x000000011c1c7836 */ /* 0x000fe40000000000 */
[----:B------:R-:W-:Y:S01]  /*4170*/  IMAD.U32 R9, RZ, RZ, UR8 ;  /* 0x00000008ff097e24 */ /* 0x000fe2000f8e00ff */
[----:B------:R-:W-:Y:S01]  /*4180*/  @!UP2 ULEA UR8, UR13, UR7, 0xd ;  /* 0x000000070d08a291 */ /* 0x000fe2000f8e68ff */
[----:B------:R-:W-:Y:S01]  /*4190*/  IMAD.U32 R8, RZ, RZ, UR9 ;  /* 0x00000009ff087e24 */ /* 0x000fe2000f8e00ff */
[----:B------:R-:W-:Y:S02]  /*41a0*/  UIADD3 UR9, UPT, UPT, UR15, 0x30, URZ ;  /* 0x000000300f097890 */ /* 0x000fe4000fffe0ff */
[----:B------:R-:W-:Y:S01]  /*41b0*/  @!P4 R2UR UR19, R9 ;  /* 0x000000000913c2ca */ /* 0x000fe200000e0000 */
[----:B------:R-:W-:Y:S01]  /*41c0*/  @!UP2 UIADD3 UR8, UPT, UPT, UR8, 0x200, URZ ;  /* 0x000002000808a890 */ /* 0x000fe2000fffe0ff */
[----:B------:R-:W-:Y:S01]  /*41d0*/  @!P4 R2UR UR18, R8 ;  /* 0x000000000812c2ca */ /* 0x000fe200000e0000 */
[----:B------:R-:W-:Y:S01]  /*41e0*/  UISETP.NE.AND UP5, UPT, UR14, 0x3, UPT ;  /* 0x000000030e00788c */ /* 0x000fe2000bfa5270 */
[----:B------:R-:W3:Y:S01]  /*41f0*/  LDC.64 R8, c[0x0][0xb10] ;  /* 0x0002c400ff087b82 */ /* 0x000ee20000000a00 */
[----:B------:R-:W-:Y:S02]  /*4200*/  UPRMT UR16, UR37, 0x654, UR9 ;  /* 0x0000065425107896 */ /* 0x000fe40008000009 */
[----:B------:R-:W-:Y:S02]  /*4210*/  USEL UR17, URZ, 0x1, UP5 ;  /* 0x00000001ff117887 */ /* 0x000fe4000a800000 */
[----:B------:R-:W-:Y:S04]  /*4220*/  USEL UR14, UR14, URZ, UP5 ;  /* 0x000000ff0e0e7287 */ /* 0x000fe8000a800000 */
[----:B------:R-:W-:Y:S01]  /*4230*/  ULEA UR13, UR14, UR7, 0x3 ;  /* 0x000000070e0d7291 */ /* 0x000fe2000f8e18ff */
[----:B------:R-:W-:Y:S01]  /*4240*/  LOP3.LUT R29, R29, UR17, RZ, 0x3c, !PT ;  /* 0x000000111d1d7c12 */ /* 0x000fe2000f8e3cff */
[----:B------:R1:W-:Y:S01]  /*4250*/  @!UP1 UTMALDG.3D [UR8], [UR18], desc[UR20] ;  /* 0x00001408120095b4 */ /* 0x0003e20008011000 */
[----:B------:R5:W-:Y:S02]  /*4260*/  @!P4 SYNCS.ARRIVE.TRANS64.RED.A0TR RZ, [UR15+0x30], R0 ;  /* 0x00003000ffffc9a7 */ /* 0x000be4000830040f */
[----:B------:R-:W-:Y:S01]  /*4270*/  SHF.L.U32 R14, R29, 0x1f, RZ ;  /* 0x0000001f1d0e7819 */ /* 0x000fe200000006ff */
[C---:B---3--:R-:W-:Y:S01]  /*4280*/  @!P1 IMAD.HI.U32 R8, R11.reuse, R8, RZ ;  /* 0x000000080b089227 */ /* 0x048fe200078e00ff */
[----:B--2---:R-:W-:Y:S02]  /*4290*/  @!P1 ISETP.NE.AND P0, PT, R12, 0x1, PT ;  /* 0x000000010c00980c */ /* 0x004fe40003f05270 */
[----:B-1----:R-:W-:Y:S01]  /*42a0*/  @!P1 ISETP.NE.AND P2, PT, R2, 0x1, PT ;  /* 0x000000010200980c */ /* 0x002fe20003f45270 */
[----:B------:R-:W-:Y:S01]  /*42b0*/  SYNCS.ARRIVE.TRANS64.RED.A1T0 RZ, [UR16], RZ ;  /* 0x000000ffffff79a7 */ /* 0x000fe20008100410 */
[C---:B------:R-:W-:Y:S01]  /*42c0*/  @!P1 IMAD.HI.U32 R13, R10.reuse, R13, RZ ;  /* 0x0000000d0a0d9227 */ /* 0x040fe200078e00ff */
[----:B------:R-:W-:Y:S04]  /*42d0*/  @!P1 SHF.R.U32.HI R8, RZ, R9, R8 ;  /* 0x00000009ff089219 */ /* 0x000fe80000011608 */
[----:B------:R-:W-:Y:S01]  /*42e0*/  @!P1 SEL R8, R11, R8, !P2 ;  /* 0x000000080b089207 */ /* 0x000fe20005000000 */
[----:B------:R-:W1:Y:S01]  /*42f0*/  SYNCS.PHASECHK.TRANS64.TRYWAIT P5, [UR13+0x48], R14 ;  /* 0x0000480eff0075a7 */ /* 0x000e6200080a110d */
[----:B-----5:R-:W2:Y:S02]  /*4300*/  @!P1 LDC R0, c[0x0][0xb20] ;  /* 0x0002c800ff009b82 */ /* 0x020ea40000000800 */
[----:B--2---:R-:W-:Y:S04]  /*4310*/  @!P1 SHF.R.U32.HI R0, RZ, R0, R13 ;  /* 0x00000000ff009219 */ /* 0x004fe8000001160d */
[----:B------:R-:W-:Y:S05]  /*4320*/  @!P1 SEL R9, R10, R0, !P0 ;  /* 0x000000000a099207 */ /* 0x000fea0004000000 */
[----:B------:R-:W-:Y:S02]  /*4330*/  @!P1 IMAD.IADD R0, R9, 0x1, -R8 ;  /* 0x0000000109009824 */ /* 0x000fe400078e0a08 */
[----:B------:R-:W-:Y:S02]  /*4340*/  @!P1 IMAD.IADD R8, R8, 0x1, -R9 ;  /* 0x0000000108089824 */ /* 0x000fe400078e0a09 */
[----:B------:R-:W-:Y:S02]  /*4350*/  @!P1 IMAD R11, R0, R2, R11 ;  /* 0x00000002000b9224 */ /* 0x000fe400078e020b */
[----:B------:R-:W-:Y:S01]  /*4360*/  @!P1 IMAD R10, R8, R12, R10 ;  /* 0x0000000c080a9224 */ /* 0x000fe200078e020a */
[----:B-1----:R-:W-:Y:S06]  /*4370*/  @!P5 BRA `(.L_x_74) ;  /* 0x0000003400d8d947 */ /* 0x002fec0003800000 */
.L_x_144:
[----:B------:R-:W-:Y:S01]  /*4380*/  @!P4 IADD3 R2, P0, PT, R30, 0x580, RZ ;  /* 0x000005801e02c810 */ /* 0x000fe20007f1e0ff */
[----:B------:R-:W-:Y:S01]  /*4390*/  UMOV UR18, 0x0 ;  /* 0x0000000000127882 */ /* 0x000fe20000000000 */
[----:B------:R-:W-:Y:S01]  /*43a0*/  UMOV UR19, 0x10000000 ;  /* 0x1000000000137882 */ /* 0x000fe20000000000 */
[----:B------:R-:W-:Y:S01]  /*43b0*/  VOTEU.ALL UP1, P4 ;  /* 0x0000000000ff7886 */ /* 0x000fe20002020000 */
[----:B------:R-:W-:Y:S01]  /*43c0*/  @!P4 R2UR UR9, R2 ;  /* 0x000000000209c2ca */ /* 0x000fe200000e0000 */
[----:B-1----:R-:W-:Y:S01]  /*43d0*/  @!P4 IMAD.X R0, RZ, RZ, R31, P0 ;  /* 0x000000ffff00c224 */ /* 0x002fe200000e061f */
[----:B------:R-:W-:Y:S01]  /*43e0*/  UMOV UR12, UR36 ;  /* 0x00000024000c7c82 */ /* 0x000fe20008000000 */
[----:B------:R-:W-:Y:S01]  /*43f0*/  @P3 R2UR UR36, R26 ;  /* 0x000000001a2432ca */ /* 0x000fe200000e0000 */
[----:B------:R-:W-:Y:S01]  /*4400*/  @!UP1 ULEA UR15, UR14, UR7, 0xd ;  /* 0x000000070e0f9291 */ /* 0x000fe2000f8e68ff */
[----:B------:R-:W-:Y:S01]  /*4410*/  ISETP.NE.AND P0, PT, R28, 0x2, PT ;  /* 0x000000021c00780c */ /* 0x000fe20003f05270 */
[----:B------:R-:W-:Y:S01]  /*4420*/  @!UP1 UIADD3 UR10, UPT, UPT, UR10, 0x20, URZ ;  /* 0x000000200a0a9890 */ /* 0x000fe2000fffe0ff */
[----:B------:R-:W-:Y:S01]  /*4430*/  @!P4 R2UR UR8, R0 ;  /* 0x000000000008c2ca */ /* 0x000fe200000e0000 */
[----:B------:R-:W-:Y:S01]  /*4440*/  IMAD.IADD R14, R10, 0x1, R86 ;  /* 0x000000010a0e7824 */ /* 0x000fe200078e0256 */
[----:B------:R-:W-:Y:S01]  /*4450*/  SEL R0, RZ, 0x1, P0 ;  /* 0x00000001ff007807 */ /* 0x000fe20000000000 */
[----:B------:R-:W-:Y:S01]  /*4460*/  IMAD.IADD R15, R11, 0x1, R87 ;  /* 0x000000010b0f7824 */ /* 0x000fe200078e0257 */
[----:B------:R-:W-:Y:S02]  /*4470*/  SEL R28, R28, RZ, P0 ;  /* 0x000000ff1c1c7207 */ /* 0x000fe40000000000 */
[----:B------:R-:W-:Y:S01]  /*4480*/  IMAD.U32 R8, RZ, RZ, UR9 ;  /* 0x00000009ff087e24 */ /* 0x000fe2000f8e00ff */
[----:B------:R-:W-:Y:S01]  /*4490*/  UIADD3 UR9, UPT, UPT, UR13, 0x30, URZ ;  /* 0x000000300d097890 */ /* 0x000fe2000fffe0ff */
[----:B------:R-:W-:Y:S03]  /*44a0*/  LOP3.LUT R27, R27, R0, RZ, 0x3c, !PT ;  /* 0x000000001b1b7212 */ /* 0x000fe600078e3cff */
[----:B------:R-:W-:Y:S02]  /*44b0*/  @!P4 R2UR UR16, R8 ;  /* 0x000000000810c2ca */ /* 0x000fe400000e0000 */
[----:B------:R-:W-:Y:S01]  /*44c0*/  IMAD.U32 R9, RZ, RZ, UR8 ;  /* 0x00000008ff097e24 */ /* 0x000fe2000f8e00ff */
[----:B------:R-:W-:Y:S01]  /*44d0*/  @!UP1 UIADD3 UR8, UPT, UPT, UR15, 0x200, URZ ;  /* 0x000002000f089890 */ /* 0x000fe2000fffe0ff */
[----:B------:R-:W-:Y:S01]  /*44e0*/  VOTEU.ALL UP1, P4 ;  /* 0x0000000000ff7886 */ /* 0x000fe20002020000 */
[----:B------:R-:W-:Y:S02]  /*44f0*/  UPRMT UR15, UR37, 0x654, UR9 ;  /* 0x00000654250f7896 */ /* 0x000fe40008000009 */
[----:B------:R-:W-:Y:S11]  /*4500*/  @!P4 R2UR UR17, R9 ;  /* 0x000000000911c2ca */ /* 0x000ff600000e0000 */
[----:B------:R-:W-:Y:S02]  /*4510*/  @!UPT UIADD3 URZ, UPT, UPT, URZ, URZ, URZ ;  /* 0x000000fffffff290 */ /* 0x000fe4000fffe0ff */
[----:B------:R2:W-:Y:S01]  /*4520*/  @!UP1 UTMALDG.3D [UR8], [UR16], desc[UR18] ;  /* 0x00001208100095b4 */ /* 0x0005e20008011000 */
[----:B------:R2:W-:Y:S01]  /*4530*/  @!P4 SYNCS.ARRIVE.TRANS64.RED.A0TR RZ, [UR13+0x30], R25 ;  /* 0x00003019ffffc9a7 */ /* 0x0005e2000830040d */
[----:B------:R-:W-:Y:S04]  /*4540*/  UIADD3 UR13, UPT, UPT, UR14, 0x1, URZ ;  /* 0x000000010e0d7890 */ /* 0x000fe8000fffe0ff */
[----:B------:R-:W-:Y:S04]  /*4550*/  UISETP.NE.AND UP1, UPT, UR13, 0x3, UPT ;  /* 0x000000030d00788c */ /* 0x000fe8000bf25270 */
[----:B------:R-:W-:Y:S02]  /*4560*/  USEL UR14, URZ, 0x1, UP1 ;  /* 0x00000001ff0e7887 */ /* 0x000fe40008800000 */
[----:B------:R-:W-:Y:S02]  /*4570*/  USEL UR13, UR13, URZ, UP1 ;  /* 0x000000ff0d0d7287 */ /* 0x000fe40008800000 */
[----:B------:R-:W-:Y:S02]  /*4580*/  UPLOP3.LUT UP1, UPT, UPT, UPT, UPT, 0x80, 0x8 ;  /* 0x000000000008789c */ /* 0x000fe40003f2f070 */
[----:B------:R-:W-:Y:S01]  /*4590*/  LOP3.LUT R29, R29, UR14, RZ, 0x3c, !PT ;  /* 0x0000000e1d1d7c12 */ /* 0x000fe2000f8e3cff */
[----:B------:R-:W-:Y:S01]  /*45a0*/  SYNCS.ARRIVE.TRANS64.RED.A1T0 RZ, [UR15], RZ ;  /* 0x000000ffffff79a7 */ /* 0x000fe2000810040f */
[----:B------:R-:W-:Y:S07]  /*45b0*/  @P3 BRA `(.L_x_75) ;  /* 0xfffffff4001c3947 */ /* 0x000fee000383ffff */
[----:B------:R-:W-:Y:S01]  /*45c0*/  UIADD3 UR7, UPT, UPT, UR7, 0x48, URZ ;  /* 0x0000004807077890 */ /* 0x000fe2000fffe0ff */
[----:B------:R-:W-:-:S03]  /*45d0*/  SHF.L.U32 R2, R29, 0x1f, RZ ;  /* 0x0000001f1d027819 */ /* 0x000fc600000006ff */
[----:B------:R-:W-:-:S09]  /*45e0*/  ULEA UR4, UR13, UR7, 0x3 ;  /* 0x000000070d047291 */ /* 0x000fd2000f8e18ff */
[----:B------:R-:W1:Y:S02]  /*45f0*/  SYNCS.PHASECHK.TRANS64.TRYWAIT P0, [UR4], R2 ;  /* 0x00000002ff0075a7 */ /* 0x000e640008001104 */
[----:B-1----:R-:W-:Y:S05]  /*4600*/  @!P0 BRA `(.L_x_76) ;  /* 0x00000034004c8947 */ /* 0x002fea0003800000 */
.L_x_146:
        /* <DEDUP_REMOVED lines=9> */
.L_x_148:
[----:B------:R-:W-:-:S04]  /*46a0*/  UIADD3 UR5, UPT, UPT, UR5, 0x1, URZ ;  /* 0x0000000105057890 */ /* 0x000fc8000fffe0ff */
[----:B------:R-:W-:-:S04]  /*46b0*/  UISETP.NE.AND UP0, UPT, UR5, 0x3, UPT ;  /* 0x000000030500788c */ /* 0x000fc8000bf05270 */
[----:B------:R-:W-:Y:S02]  /*46c0*/  USEL UR4, URZ, 0x1, UP0 ;  /* 0x00000001ff047887 */ /* 0x000fe40008000000 */
[----:B------:R-:W-:-:S04]  /*46d0*/  USEL UR5, UR5, URZ, UP0 ;  /* 0x000000ff05057287 */ /* 0x000fc80008000000 */
[----:B------:R-:W-:Y:S01]  /*46e0*/  ULEA UR5, UR5, UR7, 0x3 ;  /* 0x0000000705057291 */ /* 0x000fe2000f8e18ff */
[----:B-1----:R-:W-:-:S04]  /*46f0*/  LOP3.LUT R2, R29, UR4, RZ, 0x3c, !PT ;  /* 0x000000041d027c12 */ /* 0x002fc8000f8e3cff */
[----:B------:R-:W-:Y:S01]  /*4700*/  SHF.L.U32 R2, R2, 0x1f, RZ ;  /* 0x0000001f02027819 */ /* 0x000fe200000006ff */
[----:B------:R-:W-:-:S07]  /*4710*/  IMAD.U32 R0, RZ, RZ, UR5 ;  /* 0x00000005ff007e24 */ /* 0x000fce000f8e00ff */
.L_x_78:
[----:B-1----:R1:W3:Y:S02]  /*4720*/  SYNCS.PHASECHK.TRANS64.TRYWAIT P0, [R0+URZ], R2 ;  /* 0x00000002000075a7 */ /* 0x0022e400080011ff */
[----:B---3--:R-:W-:Y:S05]  /*4730*/  @!P0 NANOSLEEP.SYNCS 0x989680 ;  /* 0x009896800000895d */ /* 0x008fea0003900000 */
[----:B------:R-:W3:Y:S02]  /*4740*/  @!P0 SYNCS.PHASECHK.TRANS64 P0, [R0+URZ], R2 ;  /* 0x00000002000085a7 */ /* 0x000ee400080010ff */
[----:B--23--:R-:W-:Y:S05]  /*4750*/  @P0 EXIT ;  /* 0x000000000000094d */ /* 0x00cfea0003800000 */
[----:B------:R-:W-:Y:S05]  /*4760*/  BRA `(.L_x_78) ;  /* 0xfffffffc00ec7947 */ /* 0x000fea000383ffff */
.L_x_66:
[----:B------:R-:W-:-:S06]  /*4770*/  UISETP.GE.AND UP1, UPT, UR8, 0x4, UPT ;  /* 0x000000040800788c */ /* 0x000fcc000bf26270 */
[----:B------:R-:W-:-:S13]  /*4780*/  PLOP3.LUT P0, PT, PT, PT, UP1, 0x80, 0x8 ;  /* 0x000000000008781c */ /* 0x000fda0003f0f018 */
[----:B------:R-:W-:Y:S05]  /*4790*/  @!P0 EXIT ;  /* 0x000000000000894d */ /* 0x000fea0003800000 */
[----:B------:R-:W-:Y:S01]  /*47a0*/  BAR.SYNC.DEFER_BLOCKING 0x6, 0xa0 ;  /* 0x0182800000007b1d */ /* 0x000fe20000010000 */
[C---:B------:R-:W-:Y:S01]  /*47b0*/  IMAD.SHL.U32 R2, R93.reuse, 0x20, RZ ;  /* 0x000000205d027824 */ /* 0x040fe200078e00ff */
[C---:B------:R-:W-:Y:S01]  /*47c0*/  LOP3.LUT R94, R93.reuse, 0x2, RZ, 0xc0, !PT ;  /* 0x000000025d5e7812 */ /* 0x040fe200078ec0ff */
[C---:B------:R-:W-:Y:S01]  /*47d0*/  IMAD.SHL.U32 R99, R93.reuse, 0x4, RZ ;  /* 0x000000045d637824 */ /* 0x040fe200078e00ff */
[C---:B------:R-:W-:Y:S01]  /*47e0*/  LOP3.LUT R100, R93.reuse, 0x60, RZ, 0xc0, !PT ;  /* 0x000000605d647812 */ /* 0x040fe200078ec0ff */
[C---:B------:R-:W-:Y:S01]  /*47f0*/  IMAD.U32 R46, R93.reuse, 0x10000, RZ ;  /* 0x000100005d2e7824 */ /* 0x040fe200078e00ff */
[----:B------:R-:W-:Y:S02]  /*4800*/  UMOV UR48, 0x400 ;  /* 0x0000040000307882 */ /* 0x000fe40000000000 */
[----:B------:R-:W1:Y:S01]  /*4810*/  LDC R91, c[0x0][0x370] ;  /* 0x0000dc00ff5b7b82 */ /* 0x000e620000000800 */
[----:B------:R-:W-:Y:S01]  /*4820*/  ULEA UR48, UR37, UR48, 0x18 ;  /* 0x0000003025307291 */ /* 0x000fe2000f8ec0ff */
[----:B------:R-:W-:Y:S01]  /*4830*/  LOP3.LUT R3, R2, 0xc0, RZ, 0xc0, !PT ;  /* 0x000000c002037812 */ /* 0x000fe200078ec0ff */
[----:B------:R-:W-:Y:S01]  /*4840*/  IMAD.MOV.U32 R45, RZ, RZ, RZ ;  /* 0x000000ffff2d7224 */ /* 0x000fe200078e00ff */
[----:B------:R-:W-:Y:S01]  /*4850*/  LOP3.LUT R93, R93, 0x4, RZ, 0xc0, !PT ;  /* 0x000000045d5d7812 */ /* 0x000fe200078ec0ff */
[----:B------:R-:W-:Y:S01]  /*4860*/  UIADD3 UR52, UPT, UPT, UR48, 0x200, URZ ;  /* 0x0000020030347890 */ /* 0x000fe2000fffe0ff */
[----:B------:R-:W-:-:S02]  /*4870*/  LOP3.LUT R99, R3, 0x18, R99, 0xf8, !PT ;  /* 0x0000001803637812 */ /* 0x000fc400078ef863 */
[----:B------:R-:W-:Y:S01]  /*4880*/  CS2R R96, SRZ ;  /* 0x0000000000607805 */ /* 0x000fe2000001ff00 */
[----:B------:R-:W2:Y:S01]  /*4890*/  LDC R42, c[0x0][0xb0c] ;  /* 0x0002c300ff2a7b82 */ /* 0x000ea20000000800 */
[----:B------:R-:W-:Y:S01]  /*48a0*/  LOP3.LUT R46, R46, 0x600000, RZ, 0xc0, !PT ;  /* 0x006000002e2e7812 */ /* 0x000fe200078ec0ff */
[----:B------:R-:W-:Y:S01]  /*48b0*/  IMAD.MOV.U32 R103, RZ, RZ, RZ ;  /* 0x000000ffff677224 */ /* 0x000fe200078e00ff */
[----:B------:R-:W-:Y:S01]  /*48c0*/  IADD3 R98, PT, PT, -R93, 0x2, RZ ;  /* 0x000000025d627810 */ /* 0x000fe20007ffe1ff */
[----:B------:R-:W-:Y:S01]  /*48d0*/  IMAD.MOV R94, RZ, RZ, -R94 ;  /* 0x000000ffff5e7224 */ /* 0x000fe200078e0a5e */
[----:B------:R-:W-:Y:S01]  /*48e0*/  LOP3.LUT R99, R99, 0xf20, R2, 0xf8, !PT ;  /* 0x00000f2063637812 */ /* 0x000fe200078ef802 */
[----:B------:R-:W-:Y:S01]  /*48f0*/  IMAD.MOV R93, RZ, RZ, -R93 ;  /* 0x000000ffff5d7224 */ /* 0x000fe200078e0a5d */
[----:B------:R-:W4:Y:S01]  /*4900*/  LDCU.64 UR54, c[0x0][0x348] ;  /* 0x00006900ff3677ac */ /* 0x000f220008000a00 */
[----:B------:R-:W1:Y:S01]  /*4910*/  LDC R89, c[0x0][0xb20] ;  /* 0x0002c800ff597b82 */ /* 0x000e620000000800 */
[----:B------:R-:W3:Y:S01]  /*4920*/  LDS R0, [UR48+0x120] ;  /* 0x00012030ff007984 */ /* 0x000ee20008000800 */
[----:B------:R-:W-:Y:S01]  /*4930*/  IMAD.SHL.U32 R98, R98, 0x10, RZ ;  /* 0x0000001062627824 */ /* 0x000fe200078e00ff */
[----:B------:R-:W-:Y:S01]  /*4940*/  LEA R99, R99, UR52, 0x1 ;  /* 0x0000003463637c11 */ /* 0x000fe2000f8e08ff */
[----:B------:R-:W-:Y:S01]  /*4950*/  UMOV UR51, 0x1 ;  /* 0x0000000100337882 */ /* 0x000fe20000000000 */
[----:B------:R-:W-:Y:S01]  /*4960*/  UMOV UR56, URZ ;  /* 0x000000ff00387c82 */ /* 0x000fe20008000000 */
[----:B------:R-:W1:Y:S02]  /*4970*/  LDCU.64 UR38, c[0x0][0x888] ;  /* 0x00011100ff2677ac */ /* 0x000e640008000a00 */
[----:B------:R-:W1:Y:S01]  /*4980*/  LDC R41, c[0x0][0xb30] ;  /* 0x0002cc00ff297b82 */ /* 0x000e620000000800 */
[----:B------:R-:W1:Y:S01]  /*4990*/  LDCU.64 UR44, c[0x0][0x890] ;  /* 0x00011200ff2c77ac */ /* 0x000e620008000a00 */
[----:B------:R-:W-:Y:S01]  /*49a0*/  UMOV UR50, URZ ;  /* 0x000000ff00327c82 */ /* 0x000fe20008000000 */
[----:B------:R-:W-:-:S05]  /*49b0*/  UMOV UR49, URZ ;  /* 0x000000ff00317c82 */ /* 0x000fca0008000000 */
[----:B------:R-:W1:Y:S08]  /*49c0*/  LDC.64 R84, c[0x0][0xb10] ;  /* 0x0002c400ff547b82 */ /* 0x000e700000000a00 */
[----:B------:R-:W1:Y:S08]  /*49d0*/  LDC.64 R38, c[0x0][0xb18] ;  /* 0x0002c600ff267b82 */ /* 0x000e700000000a00 */
[----:B------:R-:W1:Y:S08]  /*49e0*/  LDC.64 R36, c[0x0][0xb28] ;  /* 0x0002ca00ff247b82 */ /* 0x000e700000000a00 */
[----:B------:R-:W1:Y:S01]  /*49f0*/  LDC.64 R82, c[0x0][0x8b0] ;  /* 0x00022c00ff527b82 */ /* 0x000e620000000a00 */
[----:B---3--:R-:W-:-:S07]  /*4a00*/  IMAD.IADD R46, R0, 0x1, R46 ;  /* 0x00000001002e7824 */ /* 0x008fce00078e022e */
[----:B------:R-:W3:Y:S08]  /*4a10*/  LDC.64 R80, c[0x0][0x8a8] ;  /* 0x00022a00ff507b82 */ /* 0x000ef00000000a00 */
[----:B--2-4-:R-:W1:Y:S02]  /*4a20*/  LDC R90, c[0x0][0x374] ;  /* 0x0000dd00ff5a7b82 */ /* 0x014e640000000800 */
.L_x_109:
[C---:B------:R-:W-:Y:S02]  /*4a30*/  LEA R0, R103.reuse, UR48, 0x3 ;  /* 0x0000003067007c11 */ /* 0x040fe4000f8e18ff */
[----:B------:R-:W-:Y:S02]  /*4a40*/  SHF.L.U32 R2, R96, 0x1f, RZ ;  /* 0x0000001f60027819 */ /* 0x000fe400000006ff */
[----:B------:R-:W-:Y:S02]  /*4a50*/  LEA R16, R103, UR48, 0x4 ;  /* 0x0000003067107c11 */ /* 0x000fe4000f8e20ff */
[----:B------:R-:W2:Y:S02]  /*4a60*/  SYNCS.PHASECHK.TRANS64.TRYWAIT P0, [R0+URZ+0x70], R2 ;  /* 0x00007002000075a7 */ /* 0x000ea400080011ff */
[----:B--2---:R-:W-:Y:S05]  /*4a70*/  @!P0 BRA `(.L_x_79) ;  /* 0x0000003000608947 */ /* 0x004fea0003800000 */
.L_x_149:
[----:B------:R-:W4:Y:S01]  /*4a80*/  LDC.64 R10, c[0x0][0xb10] ;  /* 0x0002c400ff0a7b82 */ /* 0x000f220000000a00 */
[----:B------:R-:W3:Y:S01]  /*4a90*/  LDS.128 R16, [R16+0x100] ;  /* 0x0001000010107984 */ /* 0x000ee20000000c00 */
[----:B-1----:R-:W-:Y:S01]  /*4aa0*/  ISETP.NE.AND P1, PT, R41, 0x1, PT ;  /* 0x000000012900780c */ /* 0x002fe20003f25270 */
[----:B--2---:R-:W-:Y:S01]  /*4ab0*/  VIADD R0, R0, 0x80 ;  /* 0x0000008000007836 */ /* 0x004fe20000000000 */
[----:B------:R-:W-:Y:S04]  /*4ac0*/  ISETP.GE.AND P0, PT, R40, 0x1, PT ;  /* 0x000000012800780c */ /* 0x000fe80003f06270 */
[----:B------:R-:W1:Y:S01]  /*4ad0*/  LDC.64 R8, c[0x0][0xb18] ;  /* 0x0002c600ff087b82 */ /* 0x000e620000000a00 */
[----:B------:R-:W-:Y:S01]  /*4ae0*/  PRMT R0, RZ, 0x654, R0 ;  /* 0x00000654ff007816 */ /* 0x000fe20000000000 */
[----:B------:R-:W-:Y:S01]  /*4af0*/  @!PT LDS RZ, [RZ] ;  /* 0x00000000fffff984 */ /* 0x000fe20000000800 */
[----:B------:R-:W-:Y:S01]  /*4b00*/  @!PT LDS RZ, [RZ] ;  /* 0x00000000fffff984 */ /* 0x000fe20000000800 */
[----:B------:R-:W-:Y:S01]  /*4b10*/  @!PT LDS RZ, [RZ] ;  /* 0x00000000fffff984 */ /* 0x000fe20000000800 */
[----:B------:R-:W-:Y:S01]  /*4b20*/  @!PT LDS RZ, [RZ] ;  /* 0x00000000fffff984 */ /* 0x000fe20000000800 */
[----:B------:R2:W-:Y:S06]  /*4b30*/  MEMBAR.ALL.CTA ;  /* 0x0000000000007992 */ /* 0x0005ec0000008000 */
[----:B--2---:R-:W2:Y:S01]  /*4b40*/  FENCE.VIEW.ASYNC.S ;  /* 0x00000000000073c6 */ /* 0x004ea20000000000 */
[----:B------:R-:W1:Y:S08]  /*4b50*/  @!P1 LDC R12, c[0x0][0xb20] ;  /* 0x0002c800ff0c9b82 */ /* 0x000e700000000800 */
[----:B------:R-:W1:Y:S01]  /*4b60*/  @!P1 LDC R7, c[0x0][0xb0c] ;  /* 0x0002c300ff079b82 */ /* 0x000e620000000800 */
[----:B--2---:R2:W-:Y:S01]  /*4b70*/  SYNCS.ARRIVE.TRANS64.RED.A1T0 RZ, [R0+URZ], RZ ;  /* 0x000000ff00ff79a7 */ /* 0x0045e200081004ff */
[----:B---3--:R-:W-:Y:S04]  /*4b80*/  LOP3.LUT P4, RZ, R18, 0x1, RZ, 0xc0, !PT ;  /* 0x0000000112ff7812 */ /* 0x008fe8000788c0ff */
[----:B------:R-:W-:Y:S09]  /*4b90*/  P2R R101, PR, RZ, 0x10 ;  /* 0x00000010ff657803 */ /* 0x000ff20000000000 */
[----:B------:R-:W-:Y:S02]  /*4ba0*/  @P4 MOV R44, R16 ;  /* 0x00000010002c4202 */ /* 0x000fe40000000f00 */
[----:B------:R-:W-:Y:S01]  /*4bb0*/  @P4 LOP3.LUT R43, R17, 0xffff, RZ, 0xc0, !PT ;  /* 0x0000ffff112b4812 */ /* 0x000fe200078ec0ff */
[----:B--2-4-:R-:W-:Y:S06]  /*4bc0*/  @!P0 BRA `(.L_x_80) ;  /* 0x0000000000a48947 */ /* 0x014fec0003800000 */
[----:B------:R-:W-:Y:S01]  /*4bd0*/  IMAD.HI.U32 R0, R90, R39, RZ ;  /* 0x000000275a007227 */ /* 0x000fe200078e00ff */
[----:B------:R-:W-:Y:S02]  /*4be0*/  ISETP.NE.AND P0, PT, R38, 0x1, PT ;  /* 0x000000012600780c */ /* 0x000fe40003f05270 */
[----:B------:R-:W-:Y:S01]  /*4bf0*/  ISETP.NE.AND P2, PT, R40, 0x1, PT ;  /* 0x000000012800780c */ /* 0x000fe20003f45270 */
[----:B------:R-:W-:Y:S01]  /*4c00*/  IMAD.HI.U32 R4, R91, R84, RZ ;  /* 0x000000545b047227 */ /* 0x000fe200078e00ff */
[----:B------:R-:W-:Y:S02]  /*4c10*/  SHF.R.U32.HI R0, RZ, R89, R0 ;  /* 0x00000059ff007219 */ /* 0x000fe40000011600 */
[----:B------:R-:W-:Y:S01]  /*4c20*/  ISETP.NE.AND P3, PT, R42, 0x1, PT ;  /* 0x000000012a00780c */ /* 0x000fe20003f65270 */
[----:B------:R-:W-:Y:S01]  /*4c30*/  IMAD.HI.U32 R6, R43, R39, RZ ;  /* 0x000000272b067227 */ /* 0x000fe200078e00ff */
[-C--:B------:R-:W-:Y:S02]  /*4c40*/  SHF.R.U32.HI R4, RZ, R85.reuse, R4 ;  /* 0x00000055ff047219 */ /* 0x080fe40000011604 */
[----:B------:R-:W-:Y:S01]  /*4c50*/  SEL R0, R90, R0, !P0 ;  /* 0x000000005a007207 */ /* 0x000fe20004000000 */
[----:B------:R-:W-:Y:S01]  /*4c60*/  IMAD.HI.U32 R5, R44, R84, RZ ;  /* 0x000000542c057227 */ /* 0x000fe200078e00ff */
[----:B------:R-:W-:Y:S03]  /*4c70*/  SEL R4, R91, R4, !P3 ;  /* 0x000000045b047207 */ /* 0x000fe60005800000 */
[-C--:B------:R-:W-:Y:S01]  /*4c80*/  IMAD.HI.U32 R3, R0, R36.reuse, RZ ;  /* 0x0000002400037227 */ /* 0x080fe200078e00ff */
[----:B------:R-:W-:Y:S03]  /*4c90*/  SHF.R.U32.HI R5, RZ, R85, R5 ;  /* 0x00000055ff057219 */ /* 0x000fe60000011605 */
[----:B------:R-:W-:Y:S01]  /*4ca0*/  IMAD.HI.U32 R2, R4, R36, RZ ;  /* 0x0000002404027227 */ /* 0x000fe200078e00ff */
[----:B------:R-:W-:Y:S02]  /*4cb0*/  @P2 SHF.R.U32.HI R0, RZ, R37, R3 ;  /* 0x00000025ff002219 */ /* 0x000fe40000011603 */
[----:B------:R-:W-:Y:S02]  /*4cc0*/  SHF.R.U32.HI R3, RZ, R89, R6 ;  /* 0x00000059ff037219 */ /* 0x000fe40000011606 */
[----:B------:R-:W-:Y:S01]  /*4cd0*/  @P2 SHF.R.U32.HI R4, RZ, R37, R2 ;  /* 0x00000025ff042219 */ /* 0x000fe20000011602 */
[----:B------:R-:W-:Y:S01]  /*4ce0*/  IMAD R0, R40, R0, RZ ;  /* 0x0000000028007224 */ /* 0x000fe200078e02ff */
[----:B------:R-:W-:Y:S02]  /*4cf0*/  SEL R3, R43, R3, !P0 ;  /* 0x000000032b037207 */ /* 0x000fe40004000000 */
[----:B------:R-:W-:Y:S01]  /*4d00*/  SEL R2, R44, R5, !P3 ;  /* 0x000000052c027207 */ /* 0x000fe20005800000 */
[----:B------:R-:W-:Y:S01]  /*4d10*/  IMAD R5, R40, R4, RZ ;  /* 0x0000000428057224 */ /* 0x000fe200078e02ff */
[C---:B------:R-:W-:Y:S01]  /*4d20*/  ISETP.GE.AND P0, PT, R3.reuse, R0, PT ;  /* 0x000000000300720c */ /* 0x040fe20003f06270 */
[C---:B------:R-:W-:Y:S03]  /*4d30*/  IMAD.HI.U32 R0, R3.reuse, R36, RZ ;  /* 0x0000002403007227 */ /* 0x040fe600078e00ff */
[C---:B------:R-:W-:Y:S02]  /*4d40*/  ISETP.GE.OR P0, PT, R2.reuse, R5, P0 ;  /* 0x000000050200720c */ /* 0x040fe40000706670 */
[----:B------:R-:W-:Y:S04]  /*4d50*/  SHF.R.U32.HI R0, RZ, R37, R0 ;  /* 0x00000025ff007219 */ /* 0x000fe80000011600 */
[C---:B------:R-:W-:Y:S05]  /*4d60*/  SEL R6, R3.reuse, R0, !P2 ;  /* 0x0000000003067207 */ /* 0x040fea0005000000 */
        /* <DEDUP_REMOVED lines=14> */
[----:B------:R-:W-:Y:S07]  /*4e50*/  IMAD R43, R3, R38, R43 ;  /* 0x00000026032b7224 */ /* 0x000fee00078e022b */
.L_x_80:
[----:B-1----:R-:W-:Y:S01]  /*4e60*/  @!P1 ISETP.NE.AND P0, PT, R8, 0x1, PT ;  /* 0x000000010800980c */ /* 0x002fe20003f05270 */
[----:B------:R-:W-:Y:S01]  /*4e70*/  @!P1 IMAD.HI.U32 R0, R44, R10, RZ ;  /* 0x0000000a2c009227 */ /* 0x000fe200078e00ff */
[----:B------:R-:W-:Y:S01]  /*4e80*/  @!P1 ISETP.NE.AND P2, PT, R7, 0x1, PT ;  /* 0x000000010700980c */ /* 0x000fe20003f45270 */
[----:B------:R-:W-:Y:S01]  /*4e90*/  ULOP3.LUT UP0, URZ, UR52, 0x1b0, URZ, 0xc0, !UPT ;  /* 0x000001b034ff7892 */ /* 0x000fe2000f80c0ff */
[----:B------:R-:W-:Y:S01]  /*4ea0*/  R2UR UR42, R15 ;  /* 0x000000000f2a72ca */ /* 0x000fe200000e0000 */
[----:B------:R-:W-:Y:S01]  /*4eb0*/  @!P1 IMAD.HI.U32 R2, R43, R9, RZ ;  /* 0x000000092b029227 */ /* 0x000fe200078e00ff */
[----:B------:R-:W-:Y:S02]  /*4ec0*/  @!P1 SHF.R.U32.HI R0, RZ, R11, R0 ;  /* 0x0000000bff009219 */ /* 0x000fe40000011600 */
[----:B------:R-:W-:Y:S01]  /*4ed0*/  R2UR UR41, R14 ;  /* 0x000000000e2972ca */ /* 0x000fe200000e0000 */
[----:B------:R-:W-:Y:S01]  /*4ee0*/  VIADD R103, R103, 0x1 ;  /* 0x0000000167677836 */ /* 0x000fe20000000000 */
[----:B------:R-:W-:Y:S02]  /*4ef0*/  @!P1 SHF.R.U32.HI R2, RZ, R12, R2 ;  /* 0x0000000cff029219 */ /* 0x000fe40000011602 */
[----:B------:R-:W-:Y:S02]  /*4f00*/  @!P1 SEL R3, R44, R0, !P2 ;  /* 0x000000002c039207 */ /* 0x000fe40005000000 */
[----:B------:R-:W-:Y:S02]  /*4f10*/  @!P1 SEL R2, R43, R2, !P0 ;  /* 0x000000022b029207 */ /* 0x000fe40004000000 */
[----:B------:R-:W-:Y:S01]  /*4f20*/  @P4 SHF.R.U32.HI R95, RZ, 0x10, R17 ;  /* 0x00000010ff5f4819 */ /* 0x000fe20000011611 */
[----:B------:R-:W-:Y:S02]  /*4f30*/  USHF.L.U32 UR42, UR42, 0x7, URZ ;  /* 0x000000072a2a7899 */ /* 0x000fe400080006ff */
[----:B------:R-:W-:Y:S02]  /*4f40*/  @!P1 IMAD.IADD R0, R2, 0x1, -R3 ;  /* 0x0000000102009824 */ /* 0x000fe400078e0a03 */
[----:B------:R-:W-:Y:S01]  /*4f50*/  @!P1 IMAD.IADD R2, R3, 0x1, -R2 ;  /* 0x0000000103029824 */ /* 0x000fe200078e0a02 */
[----:B------:R-:W-:Y:S01]  /*4f60*/  USHF.L.U32 UR41, UR41, 0x6, URZ ;  /* 0x0000000629297899 */ /* 0x000fe200080006ff */
[----:B------:R-:W-:Y:S02]  /*4f70*/  @!P1 IMAD R44, R0, R7, R44 ;  /* 0x00000007002c9224 */ /* 0x000fe400078e022c */
[----:B------:R-:W-:Y:S01]  /*4f80*/  @!P1 IMAD R43, R2, R8, R43 ;  /* 0x00000008022b9224 */ /* 0x000fe200078e022b */
[----:B------:R-:W-:Y:S08]  /*4f90*/  BRA.U !UP0, `(.L_x_81) ;  /* 0x00000001087c7547 */ /* 0x000ff0000b800000 */
[----:B------:R-:W1:Y:S01]  /*4fa0*/  LDCU.64 UR8, c[0x4][0x80] ;  /* 0x01001000ff0877ac */ /* 0x000e620008000a00 */
[----:B------:R-:W-:Y:S01]  /*4fb0*/  MOV R2, 0x0 ;  /* 0x0000000000027802 */ /* 0x000fe20000000f00 */
[----:B------:R-:W-:Y:S02]  /*4fc0*/  HFMA2 R12, -RZ, RZ, 0, 5.9604644775390625e-08 ;  /* 0x00000001ff0c7431 */ /* 0x000fe400000001ff */
[----:B------:R-:W-:Y:S01]  /*4fd0*/  IMAD.MOV.U32 R8, RZ, RZ, 0x70 ;  /* 0x00000070ff087424 */ /* 0x000fe200078e00ff */
[----:B------:R2:W3:Y:S01]  /*4fe0*/  LDC.64 R14, c[0x4][R2] ;  /* 0x01000000020e7b82 */ /* 0x0004e20000000a00 */
[----:B------:R-:W4:Y:S01]  /*4ff0*/  LDCU.64 UR6, c[0x4][0x88] ;  /* 0x01001100ff0677ac */ /* 0x000f220008000a00 */
[----:B------:R-:W-:Y:S01]  /*5000*/  IMAD.MOV.U32 R13, RZ, RZ, RZ ;  /* 0x000000ffff0d7224 */ /* 0x000fe200078e00ff */
[----:B------:R-:W2:Y:S01]  /*5010*/  LDCU.64 UR4, c[0x4][0x8] ;  /* 0x01000100ff0477ac */ /* 0x000ea20008000a00 */
[----:B-1----:R-:W-:Y:S01]  /*5020*/  MOV R5, UR9 ;  /* 0x0000000900057c02 */ /* 0x002fe20008000f00 */
[----:B------:R-:W-:Y:S01]  /*5030*/  IMAD.U32 R4, RZ, RZ, UR8 ;  /* 0x00000008ff047e24 */ /* 0x000fe2000f8e00ff */
[----:B----4-:R-:W-:Y:S01]  /*5040*/  MOV R7, UR7 ;  /* 0x0000000700077c02 */ /* 0x010fe20008000f00 */
[----:B------:R-:W-:Y:S01]  /*5050*/  IMAD.U32 R6, RZ, RZ, UR6 ;  /* 0x00000006ff067e24 */ /* 0x000fe2000f8e00ff */
[----:B--2---:R-:W-:Y:S01]  /*5060*/  MOV R11, UR5 ;  /* 0x00000005000b7c02 */ /* 0x004fe20008000f00 */
[----:B------:R-:W-:Y:S02]  /*5070*/  IMAD.U32 R10, RZ, RZ, UR4 ;  /* 0x00000004ff0a7e24 */ /* 0x000fe4000f8e00ff */
[----:B------:R-:W-:Y:S07]  /*5080*/  LEPC R20, `(.L_x_82) ;  /* 0x000000001014794e */ /* 0x000fee0000000000 */
[----:B---3-5:R-:W-:Y:S05]  /*5090*/  CALL.ABS.NOINC R14 ;  /* 0x000000000e007343 */ /* 0x028fea0003c00000 */
.L_x_82:
[----:B------:R-:W1:Y:S01]  /*50a0*/  LDCU.64 UR8, c[0x4][0x80] ;  /* 0x01001000ff0877ac */ /* 0x000e620008000a00 */
[----:B------:R-:W2:Y:S01]  /*50b0*/  LDC.64 R2, c[0x4][R2] ;  /* 0x0100000002027b82 */ /* 0x000ea20000000a00 */
[----:B------:R-:W-:Y:S02]  /*50c0*/  HFMA2 R12, -RZ, RZ, 0, 5.9604644775390625e-08 ;  /* 0x00000001ff0c7431 */ /* 0x000fe400000001ff */
[----:B------:R-:W-:Y:S02]  /*50d0*/  IMAD.MOV.U32 R8, RZ, RZ, 0x70 ;  /* 0x00000070ff087424 */ /* 0x000fe400078e00ff */
[----:B------:R-:W-:Y:S01]  /*50e0*/  IMAD.MOV.U32 R13, RZ, RZ, RZ ;  /* 0x000000ffff0d7224 */ /* 0x000fe200078e00ff */
[----:B------:R-:W3:Y:S01]  /*50f0*/  LDCU.64 UR6, c[0x4][0x88] ;  /* 0x01001100ff0677ac */ /* 0x000ee20008000a00 */
[----:B------:R-:W4:Y:S01]  /*5100*/  LDCU.64 UR4, c[0x4][0x8] ;  /* 0x01000100ff0477ac */ /* 0x000f220008000a00 */
[----:B-1----:R-:W-:Y:S02]  /*5110*/  MOV R4, UR8 ;  /* 0x0000000800047c02 */ /* 0x002fe40008000f00 */
[----:B------:R-:W-:Y:S02]  /*5120*/  MOV R5, UR9 ;  /* 0x0000000900057c02 */ /* 0x000fe40008000f00 */
[----:B---3--:R-:W-:Y:S01]  /*5130*/  MOV R7, UR7 ;  /* 0x0000000700077c02 */ /* 0x008fe20008000f00 */
[----:B------:R-:W-:Y:S01]  /*5140*/  IMAD.U32 R6, RZ, RZ, UR6 ;  /* 0x00000006ff067e24 */ /* 0x000fe2000f8e00ff */
[----:B----4-:R-:W-:Y:S01]  /*5150*/  MOV R11, UR5 ;  /* 0x00000005000b7c02 */ /* 0x010fe20008000f00 */
[----:B------:R-:W-:Y:S02]  /*5160*/  IMAD.U32 R10, RZ, RZ, UR4 ;  /* 0x00000004ff0a7e24 */ /* 0x000fe4000f8e00ff */
[----:B------:R-:W-:Y:S07]  /*5170*/  LEPC R20, `(.L_x_81) ;  /* 0x000000001014794e */ /* 0x000fee0000000000 */
[----:B--2---:R-:W-:Y:S05]  /*5180*/  CALL.ABS.NOINC R2 ;  /* 0x0000000002007343 */ /* 0x004fea0003c00000 */
.L_x_81:
[----:B------:R-:W-:Y:S01]  /*5190*/  ISETP.NE.U32.AND P4, PT, R82, RZ, PT ;  /* 0x000000ff5200720c */ /* 0x000fe20003f85070 */
[----:B------:R-:W-:Y:S01]  /*51a0*/  UISETP.NE.AND UP2, UPT, UR53, URZ, UPT ;  /* 0x000000ff3500728c */ /* 0x000fe2000bf45270 */
[----:B------:R-:W-:Y:S01]  /*51b0*/  ISETP.NE.U32.AND P2, PT, RZ, UR38, PT ;  /* 0x00000026ff007c0c */ /* 0x000fe2000bf45070 */
[----:B------:R-:W-:Y:S01]  /*51c0*/  UISETP.NE.U32.AND UP1, UPT, UR44, URZ, UPT ;  /* 0x000000ff2c00728c */ /* 0x000fe2000bf25070 */
[----:B------:R-:W-:Y:S01]  /*51d0*/  ISETP.NE.AND.EX P4, PT, R83, RZ, PT, P4 ;  /* 0x000000ff5300720c */ /* 0x000fe20003f85340 */
[----:B------:R-:W-:Y:S01]  /*51e0*/  UPLOP3.LUT UP0, UPT, UPT, UPT, UPT, 0x40, 0x4 ;  /* 0x000000000004789c */ /* 0x000fe20003f0e870 */
[----:B------:R-:W-:Y:S01]  /*51f0*/  ISETP.NE.AND.EX P2, PT, RZ, UR39, PT, P2 ;  /* 0x00000027ff007c0c */ /* 0x000fe2000bf45320 */
[----:B------:R-:W-:Y:S01]  /*5200*/  UISETP.NE.AND.EX UP1, UPT, UR45, URZ, UPT, UP1 ;  /* 0x000000ff2d00728c */ /* 0x000fe2000bf25310 */
[----:B------:R-:W-:Y:S04]  /*5210*/  PLOP3.LUT P1, PT, PT, PT, UP2, 0x80, 0x8 ;  /* 0x000000000008781c */ /* 0x000fe80003f2f028 */
[----:B------:R-:W-:Y:S06]  /*5220*/  @UP2 UPLOP3.LUT UP0, UPT, UPT, UPT, UP1, 0x80, 0x8 ;  /* 0x000000000008289c */ /* 0x000fec0003f0f010 */
[----:B------:R-:W-:Y:S01]  /*5230*/  PLOP3.LUT P0, PT, PT, PT, UP0, 0x80, 0x8 ;  /* 0x000000000008781c */ /* 0x000fe20003f0f008 */
[----:B------:R-:W-:Y:S01]  /*5240*/  @!UPT UIADD3 URZ, UPT, UPT, URZ, URZ, URZ ;  /* 0x000000fffffff290 */ /* 0x000fe2000fffe0ff */
[----:B------:R-:W-:Y:S11]  /*5250*/  BRA.U !UP1, `(.L_x_83) ;  /* 0x0000000109387547 */ /* 0x000ff6000b800000 */
[----:B------:R-:W-:Y:S01]  /*5260*/  UISETP.NE.U32.AND UP0, UPT, UR38, URZ, UPT ;  /* 0x000000ff2600728c */ /* 0x000fe2000bf05070 */
[----:B------:R-:W-:Y:S02]  /*5270*/  HFMA2 R0, -RZ, RZ, 0, 5.9604644775390625e-08 ;  /* 0x00000001ff007431 */ /* 0x000fe400000001ff */
[----:B------:R-:W-:Y:S01]  /*5280*/  IMAD.MOV.U32 R88, RZ, RZ, 0x1 ;  /* 0x00000001ff587424 */ /* 0x000fe200078e00ff */
[----:B------:R-:W-:Y:S06]  /*5290*/  UISETP.NE.AND.EX UP0, UPT, UR39, URZ, UPT, UP0 ;  /* 0x000000ff2700728c */ /* 0x000fec000bf05300 */
[----:B------:R-:W-:Y:S05]  /*52a0*/  PLOP3.LUT P3, PT, PT, PT, UP0, 0x80, 0x8 ;  /* 0x000000000008781c */ /* 0x000fea0003f6f008 */
[----:B------:R-:W1:Y:S01]  /*52b0*/  @UP0 LDCU.64 UR6, c[0x0][0x888] ;  /* 0x00011100ff0607ac */ /* 0x000e620008000a00 */
[----:B------:R-:W-:Y:S07]  /*52c0*/  @UP0 UIMAD UR4, UR36, UR44, URZ ;  /* 0x0000002c240402a4 */ /* 0x000fee000f8e02ff */
[----:B------:R-:W-:Y:S01]  /*52d0*/  @!P3 PRMT R88, R0, 0x7610, R88 ;  /* 0x000076100058b816 */ /* 0x000fe20000000058 */
[----:B-1----:R-:W-:Y:S03]  /*52e0*/  @UP0 UIMAD.WIDE UR6, UR4, 0x4, UR6 ;  /* 0x00000004040608a5 */ /* 0x002fe6000f8e0206 */
[----:B------:R-:W1:Y:S03]  /*52f0*/  @!UP0 LDCU UR4, c[0x0][0x880] ;  /* 0x00011000ff0487ac */ /* 0x000e660008000800 */
[----:B------:R-:W-:Y:S01]  /*5300*/  IMAD.U32 R2, RZ, RZ, UR6 ;  /* 0x00000006ff027e24 */ /* 0x000fe2000f8e00ff */
[----:B------:R-:W-:Y:S05]  /*5310*/  MOV R3, UR7 ;  /* 0x0000000700037c02 */ /* 0x000fea0008000f00 */
[----:B-----5:R2:W5:Y:S02]  /*5320*/  @P3 LDG.E R49, desc[UR46][R2.64] ;  /* 0x0000002e02313981 */ /* 0x020564000c1e1900 */
[----:B-12---:R-:W-:Y:S02]  /*5330*/  @!P3 IMAD.U32 R49, RZ, RZ, UR4 ;  /* 0x00000004ff31be24 */ /* 0x006fe4000f8e00ff */
.L_x_83:
[----:B------:R-:W-:Y:S05]  /*5340*/  @!P4 BRA `(.L_x_84) ;  /* 0x000000000020c947 */ /* 0x000fea0003800000 */
[----:B------:R-:W-:Y:S04]  /*5350*/  ISETP.NE.U32.AND P3, PT, R80, RZ, PT ;  /* 0x000000ff5000720c */ /* 0x000fe80003f65070 */
[----:B------:R-:W-:Y:S11]  /*5360*/  ISETP.NE.AND.EX P3, PT, R81, RZ, PT, P3 ;  /* 0x000000ff5100720c */ /* 0x000ff60003f65330 */
[----:B------:R-:W-:Y:S02]  /*5370*/  @!UPT UIADD3 URZ, UPT, UPT, URZ, URZ, URZ ;  /* 0x000000fffffff290 */ /* 0x000fe4000fffe0ff */
[----:B------:R-:W1:Y:S01]  /*5380*/  @P3 LDC.64 R2, c[0x0][0x8a8] ;  /* 0x00022a00ff023b82 */ /* 0x000e620000000a00 */
[----:B------:R-:W-:Y:S04]  /*5390*/  @P3 IMAD R0, R82, UR36, RZ ;  /* 0x0000002452003c24 */ /* 0x000fe8000f8e02ff */
[----:B-1----:R-:W-:Y:S05]  /*53a0*/  @P3 IMAD.WIDE R2, R0, 0x4, R2 ;  /* 0x0000000400023825 */ /* 0x002fea00078e0202 */
[----:B-----5:R1:W5:Y:S02]  /*53b0*/  @P3 LDG.E R47, desc[UR46][R2.64] ;  /* 0x0000002e022f3981 */ /* 0x020364000c1e1900 */
[----:B-1----:R-:W2:Y:S02]  /*53c0*/  @!P3 LDC R47, c[0x0][0x8a0] ;  /* 0x00022800ff2fbb82 */ /* 0x002ea40000000800 */
.L_x_84:
[----:B-----5:R-:W-:Y:S01]  /*53d0*/  FSETP.NEU.AND P3, PT, R49, RZ, PT ;  /* 0x000000ff3100720b */ /* 0x020fe20003f6d000 */
[----:B------:R-:W-:Y:S01]  /*53e0*/  ULOP3.LUT UR4, UR51, 0x1, URZ, 0x3c, !UPT ;  /* 0x0000000133047892 */ /* 0x000fe2000f8e3cff */
[----:B------:R-:W-:Y:S01]  /*53f0*/  SEL R4, RZ, 0xffffffff, P2 ;  /* 0xffffffffff047807 */ /* 0x000fe20001000000 */
[----:B------:R-:W-:Y:S01]  /*5400*/  IMAD.U32 R72, RZ, RZ, UR56 ;  /* 0x00000038ff487e24 */ /* 0x000fe2000f8e00ff */
[----:B------:R-:W-:Y:S01]  /*5410*/  @P1 LOP3.LUT P2, RZ, R88, 0xff, RZ, 0xc0, !PT ;  /* 0x000000ff58ff1812 */ /* 0x000fe2000784c0ff */
[----:B------:R-:W-:Y:S01]  /*5420*/  IMAD.SHL.U32 R106, R94, 0x10, RZ ;  /* 0x000000105e6a7824 */ /* 0x000fe200078e00ff */
[----:B------:R-:W-:Y:S01]  /*5430*/  @P1 SEL R0, RZ, 0xffffffff, P3 ;  /* 0xffffffffff001807 */ /* 0x000fe20001800000 */
[----:B------:R-:W-:Y:S01]  /*5440*/  IMAD.U32 R107, RZ, RZ, UR4 ;  /* 0x00000004ff6b7e24 */ /* 0x000fe2000f8e00ff */
[----:B------:R-:W-:Y:S01]  /*5450*/  LEA R73, R45, UR48, 0x3 ;  /* 0x000000302d497c11 */ /* 0x000fe2000f8e18ff */
[----:B------:R-:W-:Y:S01]  /*5460*/  IMAD.SHL.U32 R72, R72, 0x2000, RZ ;  /* 0x0000200048487824 */ /* 0x000fe200078e00ff */
[----:B------:R-:W-:Y:S01]  /*5470*/  @P0 SEL R0, R4, R0, !P2 ;  /* 0x0000000004000207 */ /* 0x000fe20005000000 */
[----:B------:R-:W-:Y:S01]  /*5480*/  IMAD.SHL.U32 R105, R93, 0x10, RZ ;  /* 0x000000105d697824 */ /* 0x000fe200078e00ff */
[----:B------:R-:W-:Y:S01]  /*5490*/  PLOP3.LUT P2, PT, PT, PT, UP1, 0x80, 0x8 ;  /* 0x000000000008781c */ /* 0x000fe20003f4f018 */
[----:B------:R-:W-:Y:S01]  /*54a0*/  IMAD.IADD R67, R99, 0x1, R72 ;  /* 0x0000000163437824 */ /* 0x000fe200078e0248 */
[----:B------:R-:W-:Y:S01]  /*54b0*/  @P1 LOP3.LUT R0, R0, 0x1, RZ, 0xc0, !PT ;  /* 0x0000000100001812 */ /* 0x000fe200078ec0ff */
[----:B------:R-:W-:Y:S01]  /*54c0*/  BSSY B1, `(.L_x_85) ;  /* 0x0000039000017945 */ /* 0x000fe20003800000 */
[----:B------:R-:W-:Y:S01]  /*54d0*/  LOP3.LUT P4, R102, R88, 0xff, RZ, 0xc0, !PT ;  /* 0x000000ff58667812 */ /* 0x000fe2000788c0ff */
[----:B------:R-:W-:Y:S01]  /*54e0*/  IMAD.IADD R66, R67, 0x1, R106 ;  /* 0x0000000143427824 */ /* 0x000fe200078e026a */
[----:B------:R-:W-:Y:S01]  /*54f0*/  ISETP.NE.U32.OR P5, PT, R0, 0x1, !P1 ;  /* 0x000000010000780c */ /* 0x000fe20004fa5470 */
[----:B------:R-:W-:Y:S01]  /*5500*/  IMAD.U32 R0, RZ, RZ, UR56 ;  /* 0x00000038ff007e24 */ /* 0x000fe2000f8e00ff */
[----:B------:R-:W-:Y:S01]  /*5510*/  SEL R3, RZ, 0xffffffff, P3 ;  /* 0xffffffffff037807 */ /* 0x000fe20001800000 */
[----:B------:R-:W-:Y:S01]  /*5520*/  IMAD.MOV.U32 R75, RZ, RZ, 0x1 ;  /* 0x00000001ff4b7424 */ /* 0x000fe200078e00ff */
[----:B------:R-:W-:Y:S01]  /*5530*/  P2R R104, PR, RZ, 0x20 ;  /* 0x00000020ff687803 */ /* 0x000fe20000000000 */
[----:B------:R-:W-:Y:S01]  /*5540*/  IMAD R48, R45, 0x40, R46 ;  /* 0x000000402d307824 */ /* 0x000fe200078e022e */
[----:B------:R-:W-:Y:S01]  /*5550*/  LEA R0, R0, UR48, 0x3 ;  /* 0x0000003000007c11 */ /* 0x000fe2000f8e18ff */
[----:B------:R-:W-:Y:S01]  /*5560*/  IMAD.U32 R74, RZ, RZ, UR56 ;  /* 0x00000038ff4a7e24 */ /* 0x000fe2000f8e00ff */
[----:B------:R-:W-:Y:S02]  /*5570*/  @P2 SEL R3, R4, R3, !P4 ;  /* 0x0000000304032207 */ /* 0x000fe40006000000 */
[----:B------:R-:W-:Y:S02]  /*5580*/  CS2R R78, SRZ ;  /* 0x00000000004e7805 */ /* 0x000fe4000001ff00 */
[----:B------:R-:W-:Y:S02]  /*5590*/  CS2R R76, SRZ ;  /* 0x00000000004c7805 */ /* 0x000fe4000001ff00 */
[----:B------:R-:W-:Y:S02]  /*55a0*/  CS2R R70, SRZ ;  /* 0x0000000000467805 */ /* 0x000fe4000001ff00 */
[----:B------:R-:W-:Y:S02]  /*55b0*/  LOP3.LUT R3, R3, 0x1, RZ, 0xc0, !PT ;  /* 0x0000000103037812 */ /* 0x000fe400078ec0ff */
[----:B------:R-:W-:Y:S02]  /*55c0*/  CS2R R68, SRZ ;  /* 0x0000000000447805 */ /* 0x000fe4000001ff00 */
[----:B------:R-:W-:Y:S02]  /*55d0*/  @P5 SHF.L.U32 R2, R107, 0x1f, RZ ;  /* 0x0000001f6b025819 */ /* 0x000fe400000006ff */
[----:B------:R-:W-:Y:S02]  /*55e0*/  CS2R R62, SRZ ;  /* 0x00000000003e7805 */ /* 0x000fe4000001ff00 */
[----:B------:R-:W-:Y:S02]  /*55f0*/  ISETP.NE.U32.AND P2, PT, R3, 0x1, PT ;  /* 0x000000010300780c */ /* 0x000fe40003f45070 */
[----:B------:R-:W-:Y:S01]  /*5600*/  CS2R R60, SRZ ;  /* 0x00000000003c7805 */ /* 0x000fe2000001ff00 */
[----:B------:R1:W3:Y:S01]  /*5610*/  @P5 SYNCS.PHASECHK.TRANS64.TRYWAIT P1, [R0+URZ+0x30], R2 ;  /* 0x00003002000055a7 */ /* 0x0002e200080211ff */
[----:B------:R-:W-:Y:S02]  /*5620*/  CS2R R58, SRZ ;  /* 0x00000000003a7805 */ /* 0x000fe4000001ff00 */
[----:B------:R-:W-:Y:S02]  /*5630*/  P2R R108, PR, RZ, 0x4 ;  /* 0x00000004ff6c7803 */ /* 0x000fe40000000000 */
[----:B------:R-:W-:Y:S01]  /*5640*/  CS2R R56, SRZ ;  /* 0x0000000000387805 */ /* 0x000fe2000001ff00 */
[----:B------:R-:W-:Y:S02]  /*5650*/  IMAD.IADD R65, R67, 0x1, R105 ;  /* 0x0000000143417824 */ /* 0x000fe400078e0269 */
[----:B------:R-:W-:Y:S01]  /*5660*/  IMAD.IADD R64, R98, 0x1, R66 ;  /* 0x0000000162407824 */ /* 0x000fe200078e0242 */
[----:B-1----:R-:W-:Y:S04]  /*5670*/  SHF.L.U32 R2, R97, 0x1f, RZ ;  /* 0x0000001f61027819 */ /* 0x002fe800000006ff */
[----:B------:R1:W4:Y:S01]  /*5680*/  SYNCS.PHASECHK.TRANS64.TRYWAIT P0, [R73+URZ+0x90], R2 ;  /* 0x00009002490075a7 */ /* 0x00032200080011ff */
[----:B---3--:R-:W-:Y:S01]  /*5690*/  @P5 SEL R75, RZ, 0x1, !P1 ;  /* 0x00000001ff4b5807 */ /* 0x008fe20004800000 */
[----:B-1----:R-:W-:Y:S06]  /*56a0*/  @!P5 BRA `(.L_x_86) ;  /* 0x000000000068d947 */ /* 0x002fec0003800000 */
[----:B------:R-:W-:Y:S01]  /*56b0*/  ISETP.NE.AND P1, PT, R75, RZ, PT ;  /* 0x000000ff4b00720c */ /* 0x000fe20003f25270 */
[----:B------:R-:W-:Y:S01]  /*56c0*/  BSSY B0, `(.L_x_87) ;  /* 0x000000d000007945 */ /* 0x000fe20003800000 */
[----:B------:R-:W-:Y:S02]  /*56d0*/  CS2R R58, SRZ ;  /* 0x00000000003a7805 */ /* 0x000fe4000001ff00 */
[----:B------:R-:W-:Y:S02]  /*56e0*/  CS2R R56, SRZ ;  /* 0x0000000000387805 */ /* 0x000fe4000001ff00 */
[----:B------:R-:W-:Y:S02]  /*56f0*/  CS2R R62, SRZ ;  /* 0x00000000003e7805 */ /* 0x000fe4000001ff00 */
[----:B------:R-:W-:Y:S02]  /*5700*/  CS2R R60, SRZ ;  /* 0x00000000003c7805 */ /* 0x000fe4000001ff00 */
[----:B------:R-:W-:Y:S02]  /*5710*/  CS2R R70, SRZ ;  /* 0x0000000000467805 */ /* 0x000fe4000001ff00 */
[----:B------:R-:W-:Y:S02]  /*5720*/  CS2R R68, SRZ ;  /* 0x0000000000447805 */ /* 0x000fe4000001ff00 */
[----:B------:R-:W-:Y:S02]  /*5730*/  CS2R R78, SRZ ;  /* 0x00000000004e7805 */ /* 0x000fe4000001ff00 */
[----:B------:R-:W-:Y:S01]  /*5740*/  CS2R R76, SRZ ;  /* 0x00000000004c7805 */ /* 0x000fe2000001ff00 */
[----:B------:R-:W-:Y:S06]  /*5750*/  @P1 BRA `(.L_x_88) ;  /* 0x00000000000c1947 */ /* 0x000fec0003800000 */
[----:B------:R-:W-:Y:S04]  /*5760*/  SHF.L.U32 R3, R107, 0x1f, RZ ;  /* 0x0000001f6b037819 */ /* 0x000fe800000006ff */
[----:B------:R-:W1:Y:S02]  /*5770*/  SYNCS.PHASECHK.TRANS64.TRYWAIT P1, [R0+URZ+0x30], R3 ;  /* 0x00003003000075a7 */ /* 0x000e6400080211ff */
[----:B-1----:R-:W-:Y:S05]  /*5780*/  @!P1 BRA `(.L_x_89) ;  /* 0x0000002400309947 */ /* 0x002fea0003800000 */
.L_x_88:
[----:B------:R-:W-:Y:S05]  /*5790*/  BSYNC B0 ;  /* 0x0000000000007941 */ /* 0x000fea0003800000 */
.L_x_87:
[----:B------:R-:W-:Y:S01]  /*57a0*/  ISETP.NE.AND P1, PT, R108, RZ, PT ;  /* 0x000000ff6c00720c */ /* 0x000fe20003f25270 */
[----:B------:R-:W-:Y:S04]  /*57b0*/  UIADD3 UR5, UPT, UPT, UR56, 0x1, URZ ;  /* 0x0000000138057890 */ /* 0x000fe8000fffe0ff */
[----:B------:R-:W-:Y:S04]  /*57c0*/  UISETP.NE.AND UP0, UPT, UR5, 0x3, UPT ;  /* 0x000000030500788c */ /* 0x000fe8000bf05270 */
[----:B------:R-:W-:Y:S02]  /*57d0*/  USEL UR4, URZ, 0x1, UP0 ;  /* 0x00000001ff047887 */ /* 0x000fe40008000000 */
[----:B------:R-:W-:Y:S02]  /*57e0*/  USEL UR5, UR5, URZ, UP0 ;  /* 0x000000ff05057287 */ /* 0x000fe40008000000 */
[----:B------:R3:W1:Y:S02]  /*57f0*/  @P1 LDS.128 R56, [R67] ;  /* 0x0000000043381984 */ /* 0x0006640000000c00 */
[----:B------:R-:W-:Y:S02]  /*5800*/  LOP3.LUT R107, R107, UR4, RZ, 0x3c, !PT ;  /* 0x000000046b6b7c12 */ /* 0x000fe4000f8e3cff */
[----:B------:R3:W1:Y:S01]  /*5810*/  @P1 LDS.128 R60, [R66+0x10] ;  /* 0x00001000423c1984 */ /* 0x0006620000000c00 */
[----:B------:R-:W-:Y:S03]  /*5820*/  IMAD.U32 R74, RZ, RZ, UR5 ;  /* 0x00000005ff4a7e24 */ /* 0x000fe6000f8e00ff */
[----:B------:R3:W1:Y:S04]  /*5830*/  @P1 LDS.128 R68, [R65+0x20] ;  /* 0x0000200041441984 */ /* 0x0006680000000c00 */
[----:B------:R3:W1:Y:S02]  /*5840*/  @P1 LDS.128 R76, [R64+0x10] ;  /* 0x00001000404c1984 */ /* 0x0006640000000c00 */
.L_x_86:
[----:B------:R-:W-:Y:S05]  /*5850*/  BSYNC B1 ;  /* 0x0000000000017941 */ /* 0x000fea0003800000 */
.L_x_85:
[----:B-1----:R-:W-:Y:S04]  /*5860*/  SHF.R.U32.HI R0, RZ, 0x15, R48 ;  /* 0x00000015ff007819 */ /* 0x002fe80000011630 */
[----:B------:R-:W-:Y:S01]  /*5870*/  LOP3.LUT P1, RZ, R0, 0x3, R92, 0x48, !PT ;  /* 0x0000000300ff7812 */ /* 0x000fe2000782485c */
[----:B------:R-:W-:Y:S01]  /*5880*/  @!UPT UIADD3 URZ, UPT, UPT, URZ, URZ, URZ ;  /* 0x000000fffffff290 */ /* 0x000fe2000fffe0ff */
[----:B----4-:R-:W-:Y:S11]  /*5890*/  @P0 BRA `(.L_x_90) ;  /* 0x0000000000080947 */ /* 0x010ff60003800000 */
[----:B------:R-:W1:Y:S02]  /*58a0*/  SYNCS.PHASECHK.TRANS64.TRYWAIT P0, [R73+URZ+0x90], R2 ;  /* 0x00009002490075a7 */ /* 0x000e6400080011ff */
[----:B-1----:R-:W-:Y:S05]  /*58b0*/  @!P0 BRA `(.L_x_91) ;  /* 0x0000002000f88947 */ /* 0x002fea0003800000 */
.L_x_90:
[----:B------:R-:W-:Y:S05]  /*58c0*/  @!P1 BRA `(.L_x_92) ;  /* 0x0000000000409947 */ /* 0x000fea0003800000 */
[----:B------:R-:W4:Y:S01]  /*58d0*/  LDCU.64 UR8, c[0x4][0x70] ;  /* 0x01000e00ff0877ac */ /* 0x000f220008000a00 */
[----:B------:R-:W-:Y:S01]  /*58e0*/  MOV R3, 0x0 ;  /* 0x0000000000037802 */ /* 0x000fe20000000f00 */
[----:B------:R-:W-:Y:S02]  /*58f0*/  HFMA2 R12, -RZ, RZ, 0, 5.9604644775390625e-08 ;  /* 0x00000001ff0c7431 */ /* 0x000fe400000001ff */
[----:B------:R-:W-:Y:S02]  /*5900*/  IMAD.MOV.U32 R8, RZ, RZ, 0x192 ;  /* 0x00000192ff087424 */ /* 0x000fe400078e00ff */
[----:B------:R-:W-:Y:S01]  /*5910*/  IMAD.MOV.U32 R13, RZ, RZ, RZ ;  /* 0x000000ffff0d7224 */ /* 0x000fe200078e00ff */
[----:B------:R-:W5:Y:S01]  /*5920*/  LDCU.64 UR6, c[0x4][0x78] ;  /* 0x01000f00ff0677ac */ /* 0x000f620008000a00 */
[----:B-1----:R-:W1:Y:S01]  /*5930*/  LDC.64 R2, c[0x4][R3] ;  /* 0x0100000003027b82 */ /* 0x002e620000000a00 */
[----:B------:R-:W2:Y:S01]  /*5940*/  LDCU.64 UR4, c[0x4][0x10] ;  /* 0x01000200ff0477ac */ /* 0x000ea20008000a00 */
[----:B----4-:R-:W-:Y:S01]  /*5950*/  MOV R5, UR9 ;  /* 0x0000000900057c02 */ /* 0x010fe20008000f00 */
[----:B------:R-:W-:Y:S01]  /*5960*/  IMAD.U32 R4, RZ, RZ, UR8 ;  /* 0x00000008ff047e24 */ /* 0x000fe2000f8e00ff */
[----:B-----5:R-:W-:Y:S01]  /*5970*/  MOV R7, UR7 ;  /* 0x0000000700077c02 */ /* 0x020fe20008000f00 */
[----:B------:R-:W-:Y:S01]  /*5980*/  IMAD.U32 R6, RZ, RZ, UR6 ;  /* 0x00000006ff067e24 */ /* 0x000fe2000f8e00ff */
[----:B--2---:R-:W-:Y:S01]  /*5990*/  MOV R11, UR5 ;  /* 0x00000005000b7c02 */ /* 0x004fe20008000f00 */
[----:B------:R-:W-:Y:S02]  /*59a0*/  IMAD.U32 R10, RZ, RZ, UR4 ;  /* 0x00000004ff0a7e24 */ /* 0x000fe4000f8e00ff */
[----:B------:R-:W-:Y:S07]  /*59b0*/  LEPC R20, `(.L_x_92) ;  /* 0x000000001014794e */ /* 0x000fee0000000000 */
[----:B-1-3--:R-:W-:Y:S05]  /*59c0*/  CALL.ABS.NOINC R2 ;  /* 0x0000000002007343 */ /* 0x00afea0003c00000 */
.L_x_92:
[----:B------:R-:W-:Y:S01]  /*59d0*/  SHF.L.U32 R50, R56, 0x10, RZ ;  /* 0x0000001038327819 */ /* 0x000fe200000006ff */
[----:B------:R-:W-:Y:S05]  /*59e0*/  WARPSYNC.ALL ;  /* 0x0000000000007948 */ /* 0x000fea0003800000 */
[----:B------:R-:W-:Y:S01]  /*59f0*/  R2UR UR4, R48 ;  /* 0x00000000300472ca */ /* 0x000fe200000e0000 */
[----:B------:R-:W-:Y:S01]  /*5a00*/  BSSY.RECONVERGENT B0, `(.L_x_93) ;  /* 0x0000085000007945 */ /* 0x000fe20003800200 */
[----:B------:R-:W-:Y:S02]  /*5a10*/  LOP3.LUT R51, R56, 0xffff0000, RZ, 0xc0, !PT ;  /* 0xffff000038337812 */ /* 0x000fe400078ec0ff */
[----:B------:R-:W-:Y:S02]  /*5a20*/  SHF.L.U32 R52, R57, 0x10, RZ ;  /* 0x0000001039347819 */ /* 0x000fe400000006ff */
[----:B------:R-:W-:Y:S07]  /*5a30*/  ISETP.NE.AND P0, PT, R100, RZ, PT ;  /* 0x000000ff6400720c */ /* 0x000fee0003f05270 */
[----:B------:R-:W2:Y:S02]  /*5a40*/  LDTM.x32 R4, tmem[UR4] ;  /* 0x00000004000479ee */ /* 0x000ea400082c0000 */
[C---:B--2---:R-:W-:Y:S01]  /*5a50*/  FMUL R0, R47.reuse, R4 ;  /* 0x000000042f007220 */ /* 0x044fe20000400000 */
[C---:B-1----:R-:W-:Y:S01]  /*5a60*/  FMUL R2, R47.reuse, R5 ;  /* 0x000000052f027220 */ /* 0x042fe20000400000 */
[C---:B------:R-:W-:Y:S01]  /*5a70*/  FMUL R4, R47.reuse, R8 ;  /* 0x000000082f047220 */ /* 0x040fe20000400000 */
[C---:B------:R-:W-:Y:S01]  /*5a80*/  FMUL R3, R47.reuse, R6 ;  /* 0x000000062f037220 */ /* 0x040fe20000400000 */
[C---:B------:R-:W-:Y:S01]  /*5a90*/  FMUL R5, R47.reuse, R9 ;  /* 0x000000092f057220 */ /* 0x040fe20000400000 */
[C---:B------:R-:W-:Y:S01]  /*5aa0*/  FMUL R8, R47.reuse, R12 ;  /* 0x0000000c2f087220 */ /* 0x040fe20000400000 */
[C---:B------:R-:W-:Y:S01]  /*5ab0*/  FMUL R6, R47.reuse, R10 ;  /* 0x0000000a2f067220 */ /* 0x040fe20000400000 */
[C---:B------:R-:W-:Y:S01]  /*5ac0*/  FMUL R9, R47.reuse, R13 ;  /* 0x0000000d2f097220 */ /* 0x040fe20000400000 */
[----:B------:R-:W-:Y:S01]  /*5ad0*/  FMUL R12, R47, R16 ;  /* 0x000000102f0c7220 */ /* 0x000fe20000400000 */
[----:B------:R-:W-:Y:S01]  /*5ae0*/  FFMA R0, R49, R50, R0 ;  /* 0x0000003231007223 */ /* 0x000fe20000000000 */
[C---:B------:R-:W-:Y:S01]  /*5af0*/  FMUL R10, R47.reuse, R14 ;  /* 0x0000000e2f0a7220 */ /* 0x040fe20000400000 */
[C---:B------:R-:W-:Y:S01]  /*5b00*/  FMUL R13, R47.reuse, R17 ;  /* 0x000000112f0d7220 */ /* 0x040fe20000400000 */
[----:B------:R-:W-:Y:S01]  /*5b10*/  FMUL R16, R47, R20 ;  /* 0x000000142f107220 */ /* 0x000fe20000400000 */
[----:B------:R-:W-:Y:S01]  /*5b20*/  FFMA R2, R49, R51, R2 ;  /* 0x0000003331027223 */ /* 0x000fe20000000002 */
[C---:B------:R-:W-:Y:S01]  /*5b30*/  FMUL R14, R47.reuse, R18 ;  /* 0x000000122f0e7220 */ /* 0x040fe20000400000 */
[C---:B------:R-:W-:Y:S01]  /*5b40*/  FMUL R17, R47.reuse, R21 ;  /* 0x000000152f117220 */ /* 0x040fe20000400000 */
[C---:B------:R-:W-:Y:S01]  /*5b50*/  FMUL R20, R47.reuse, R24 ;  /* 0x000000182f147220 */ /* 0x040fe20000400000 */
[C---:B------:R-:W-:Y:S01]  /*5b60*/  FMUL R18, R47.reuse, R22 ;  /* 0x000000162f127220 */ /* 0x040fe20000400000 */
[C---:B------:R-:W-:Y:S01]  /*5b70*/  FMUL R21, R47.reuse, R25 ;  /* 0x000000192f157220 */ /* 0x040fe20000400000 */
[C---:B------:R-:W-:Y:S01]  /*5b80*/  FMUL R24, R47.reuse, R28 ;  /* 0x0000001c2f187220 */ /* 0x040fe20000400000 */
[C---:B------:R-:W-:Y:S01]  /*5b90*/  FMUL R22, R47.reuse, R26 ;  /* 0x0000001a2f167220 */ /* 0x040fe20000400000 */
[C---:B------:R-:W-:Y:S01]  /*5ba0*/  FMUL R25, R47.reuse, R29 ;  /* 0x0000001d2f197220 */ /* 0x040fe20000400000 */
[----:B------:R-:W-:Y:S01]  /*5bb0*/  FMUL R28, R47, R32 ;  /* 0x000000202f1c7220 */ /* 0x000fe20000400000 */
[----:B------:R-:W-:Y:S01]  /*5bc0*/  LOP3.LUT R32, R57, 0xffff0000, RZ, 0xc0, !PT ;  /* 0xffff000039207812 */ /* 0x000fe200078ec0ff */
[C---:B------:R-:W-:Y:S01]  /*5bd0*/  FMUL R26, R47.reuse, R30 ;  /* 0x0000001e2f1a7220 */ /* 0x040fe20000400000 */
[----:B------:R-:W-:Y:S01]  /*5be0*/  FMUL R29, R47, R33 ;  /* 0x000000212f1d7220 */ /* 0x000fe20000400000 */
[----:B------:R-:W-:Y:S01]  /*5bf0*/  SHF.L.U32 R33, R58, 0x10, RZ ;  /* 0x000000103a217819 */ /* 0x000fe200000006ff */
[----:B------:R-:W-:Y:S01]  /*5c00*/  FFMA R3, R49, R52, R3 ;  /* 0x0000003431037223 */ /* 0x000fe20000000003 */
[----:B------:R-:W-:Y:S01]  /*5c10*/  F2FP.BF16.F32.PACK_AB R52, R2, R0 ;  /* 0x000000000234723e */ /* 0x000fe200000010ff */
[----:B------:R-:W-:Y:S01]  /*5c20*/  FMUL R7, R47, R7 ;  /* 0x000000072f077220 */ /* 0x000fe20000400000 */
[----:B------:R-:W-:Y:S01]  /*5c30*/  SHF.L.U32 R0, R59, 0x10, RZ ;  /* 0x000000103b007819 */ /* 0x000fe200000006ff */
[----:B------:R-:W-:Y:S01]  /*5c40*/  FMUL R30, R47, R34 ;  /* 0x000000222f1e7220 */ /* 0x000fe20000400000 */
[----:B------:R-:W-:Y:S01]  /*5c50*/  LOP3.LUT R34, R58, 0xffff0000, RZ, 0xc0, !PT ;  /* 0xffff00003a227812 */ /* 0x000fe200078ec0ff */
[----:B------:R-:W-:Y:S01]  /*5c60*/  FFMA R7, R49, R32, R7 ;  /* 0x0000002031077223 */ /* 0x000fe20000000007 */
[----:B------:R-:W-:Y:S01]  /*5c70*/  LOP3.LUT R2, R59, 0xffff0000, RZ, 0xc0, !PT ;  /* 0xffff00003b027812 */ /* 0x000fe200078ec0ff */
[----:B------:R-:W-:Y:S01]  /*5c80*/  FFMA R4, R49, R33, R4 ;  /* 0x0000002131047223 */ /* 0x000fe20000000004 */
[----:B------:R-:W-:Y:S01]  /*5c90*/  FMUL R11, R47, R11 ;  /* 0x0000000b2f0b7220 */ /* 0x000fe20000400000 */
[----:B------:R-:W-:Y:S01]  /*5ca0*/  FFMA R5, R49, R34, R5 ;  /* 0x0000002231057223 */ /* 0x000fe20000000005 */
[----:B------:R-:W-:Y:S01]  /*5cb0*/  F2FP.BF16.F32.PACK_AB R53, R7, R3 ;  /* 0x000000030735723e */ /* 0x000fe200000010ff */
[C---:B------:R-:W-:Y:S01]  /*5cc0*/  FFMA R6, R49.reuse, R0, R6 ;  /* 0x0000000031067223 */ /* 0x040fe20000000006 */
[C---:B------:R-:W-:Y:S01]  /*5cd0*/  SHF.L.U32 R0, R60.reuse, 0x10, RZ ;  /* 0x000000103c007819 */ /* 0x040fe200000006ff */
[----:B------:R-:W-:Y:S01]  /*5ce0*/  FFMA R11, R49, R2, R11 ;  /* 0x00000002310b7223 */ /* 0x000fe2000000000b */
[----:B------:R-:W-:Y:S01]  /*5cf0*/  LOP3.LUT R2, R60, 0xffff0000, RZ, 0xc0, !PT ;  /* 0xffff00003c027812 */ /* 0x000fe200078ec0ff */
[----:B------:R-:W-:Y:S01]  /*5d00*/  FMUL R15, R47, R15 ;  /* 0x0000000f2f0f7220 */ /* 0x000fe20000400000 */
[----:B------:R-:W-:Y:S01]  /*5d10*/  SHF.L.U32 R3, R61, 0x10, RZ ;  /* 0x000000103d037819 */ /* 0x000fe200000006ff */
[----:B------:R-:W-:Y:S01]  /*5d20*/  FFMA R8, R49, R0, R8 ;  /* 0x0000000031087223 */ /* 0x000fe20000000008 */
[----:B------:R-:W-:Y:S01]  /*5d30*/  LOP3.LUT R0, R61, 0xffff0000, RZ, 0xc0, !PT ;  /* 0xffff00003d007812 */ /* 0x000fe200078ec0ff */
[C---:B------:R-:W-:Y:S01]  /*5d40*/  FFMA R9, R49.reuse, R2, R9 ;  /* 0x0000000231097223 */ /* 0x040fe20000000009 */
[C---:B------:R-:W-:Y:S01]  /*5d50*/  SHF.L.U32 R2, R62.reuse, 0x10, RZ ;  /* 0x000000103e027819 */ /* 0x040fe200000006ff */
[----:B------:R-:W-:Y:S01]  /*5d60*/  FFMA R10, R49, R3, R10 ;  /* 0x00000003310a7223 */ /* 0x000fe2000000000a */
[----:B------:R-:W-:Y:S01]  /*5d70*/  SHF.L.U32 R3, R63, 0x10, RZ ;  /* 0x000000103f037819 */ /* 0x000fe200000006ff */
[C---:B------:R-:W-:Y:S01]  /*5d80*/  FFMA R15, R49.reuse, R0, R15 ;  /* 0x00000000310f7223 */ /* 0x040fe2000000000f */
[----:B------:R-:W-:Y:S01]  /*5d90*/  LOP3.LUT R0, R62, 0xffff0000, RZ, 0xc0, !PT ;  /* 0xffff00003e007812 */ /* 0x000fe200078ec0ff */
[----:B------:R-:W-:Y:S01]  /*5da0*/  FFMA R12, R49, R2, R12 ;  /* 0x00000002310c7223 */ /* 0x000fe2000000000c */
[C---:B------:R-:W-:Y:S01]  /*5db0*/  SHF.L.U32 R2, R68.reuse, 0x10, RZ ;  /* 0x0000001044027819 */ /* 0x040fe200000006ff */
[----:B------:R-:W-:Y:S01]  /*5dc0*/  FMUL R19, R47, R19 ;  /* 0x000000132f137220 */ /* 0x000fe20000400000 */
[----:B------:R-:W-:Y:S01]  /*5dd0*/  F2FP.BF16.F32.PACK_AB R54, R5, R4 ;  /* 0x000000040536723e */ /* 0x000fe200000010ff */
[----:B------:R-:W-:Y:S01]  /*5de0*/  FFMA R13, R49, R0, R13 ;  /* 0x00000000310d7223 */ /* 0x000fe2000000000d */
[----:B------:R-:W-:Y:S01]  /*5df0*/  LOP3.LUT R0, R63, 0xffff0000, RZ, 0xc0, !PT ;  /* 0xffff00003f007812 */ /* 0x000fe200078ec0ff */
[----:B------:R-:W-:Y:S01]  /*5e00*/  FFMA R14, R49, R3, R14 ;  /* 0x00000003310e7223 */ /* 0x000fe2000000000e */
[----:B------:R-:W-:Y:S01]  /*5e10*/  LOP3.LUT R3, R68, 0xffff0000, RZ, 0xc0, !PT ;  /* 0xffff000044037812 */ /* 0x000fe200078ec0ff */
[----:B------:R-:W-:Y:S01]  /*5e20*/  FMUL R23, R47, R23 ;  /* 0x000000172f177220 */ /* 0x000fe20000400000 */
[----:B------:R-:W-:Y:S01]  /*5e30*/  F2FP.BF16.F32.PACK_AB R55, R11, R6 ;  /* 0x000000060b37723e */ /* 0x000fe200000010ff */
[----:B------:R-:W-:Y:S01]  /*5e40*/  FFMA R19, R49, R0, R19 ;  /* 0x0000000031137223 */ /* 0x000fe20000000013 */
[----:B------:R-:W-:Y:S01]  /*5e50*/  SHF.L.U32 R0, R69, 0x10, RZ ;  /* 0x0000001045007819 */ /* 0x000fe200000006ff */
[----:B------:R-:W-:Y:S01]  /*5e60*/  FFMA R16, R49, R2, R16 ;  /* 0x0000000231107223 */ /* 0x000fe20000000010 */
[----:B------:R-:W-:Y:S01]  /*5e70*/  LOP3.LUT R2, R69, 0xffff0000, RZ, 0xc0, !PT ;  /* 0xffff000045027812 */ /* 0x000fe200078ec0ff */
[----:B------:R-:W-:Y:S01]  /*5e80*/  FFMA R17, R49, R3, R17 ;  /* 0x0000000331117223 */ /* 0x000fe20000000011 */
[----:B------:R-:W-:Y:S01]  /*5e90*/  SHF.L.U32 R3, R71, 0x10, RZ ;  /* 0x0000001047037819 */ /* 0x000fe200000006ff */
[----:B------:R-:W-:Y:S01]  /*5ea0*/  FFMA R18, R49, R0, R18 ;  /* 0x0000000031127223 */ /* 0x000fe20000000012 */
[C---:B------:R-:W-:Y:S01]  /*5eb0*/  SHF.L.U32 R0, R70.reuse, 0x10, RZ ;  /* 0x0000001046007819 */ /* 0x040fe200000006ff */
[----:B------:R1:W-:Y:S01]  /*5ec0*/  STS.128 [R67], R52 ;  /* 0x0000003443007388 */ /* 0x0003e20000000c00 */
[----:B------:R-:W-:Y:S01]  /*5ed0*/  F2FP.BF16.F32.PACK_AB R8, R9, R8 ;  /* 0x000000080908723e */ /* 0x000fe200000010ff */
[C---:B------:R-:W-:Y:S01]  /*5ee0*/  FFMA R23, R49.reuse, R2, R23 ;  /* 0x0000000231177223 */ /* 0x040fe20000000017 */
[----:B------:R-:W-:Y:S01]  /*5ef0*/  LOP3.LUT R2, R70, 0xffff0000, RZ, 0xc0, !PT ;  /* 0xffff000046027812 */ /* 0x000fe200078ec0ff */
[----:B------:R-:W-:Y:S01]  /*5f00*/  FFMA R20, R49, R0, R20 ;  /* 0x0000000031147223 */ /* 0x000fe20000000014 */
[----:B------:R-:W-:Y:S01]  /*5f10*/  LOP3.LUT R0, R71, 0xffff0000, RZ, 0xc0, !PT ;  /* 0xffff000047007812 */ /* 0x000fe200078ec0ff */
[----:B------:R-:W-:Y:S01]  /*5f20*/  FMUL R27, R47, R27 ;  /* 0x0000001b2f1b7220 */ /* 0x000fe20000400000 */
[----:B------:R-:W-:Y:S01]  /*5f30*/  F2FP.BF16.F32.PACK_AB R9, R15, R10 ;  /* 0x0000000a0f09723e */ /* 0x000fe200000010ff */
[C---:B------:R-:W-:Y:S01]  /*5f40*/  FFMA R21, R49.reuse, R2, R21 ;  /* 0x0000000231157223 */ /* 0x040fe20000000015 */
[C---:B------:R-:W-:Y:S01]  /*5f50*/  FFMA R22, R49.reuse, R3, R22 ;  /* 0x0000000331167223 */ /* 0x040fe20000000016 */
[----:B------:R-:W-:Y:S01]  /*5f60*/  FFMA R27, R49, R0, R27 ;  /* 0x00000000311b7223 */ /* 0x000fe2000000001b */
[C---:B------:R-:W-:Y:S01]  /*5f70*/  SHF.L.U32 R2, R76.reuse, 0x10, RZ ;  /* 0x000000104c027819 */ /* 0x040fe200000006ff */
[C---:B------:R-:W-:Y:S01]  /*5f80*/  FMUL R31, R47.reuse, R31 ;  /* 0x0000001f2f1f7220 */ /* 0x040fe20000400000 */
[----:B------:R-:W-:Y:S01]  /*5f90*/  LOP3.LUT R0, R76, 0xffff0000, RZ, 0xc0, !PT ;  /* 0xffff00004c007812 */ /* 0x000fe200078ec0ff */
[----:B------:R-:W-:Y:S01]  /*5fa0*/  FMUL R35, R47, R35 ;  /* 0x000000232f237220 */ /* 0x000fe20000400000 */
[----:B------:R-:W-:Y:S01]  /*5fb0*/  SHF.L.U32 R3, R77, 0x10, RZ ;  /* 0x000000104d037819 */ /* 0x000fe200000006ff */
[----:B------:R-:W-:Y:S01]  /*5fc0*/  FFMA R24, R49, R2, R24 ;  /* 0x0000000231187223 */ /* 0x000fe20000000018 */
[----:B------:R-:W-:Y:S01]  /*5fd0*/  F2FP.BF16.F32.PACK_AB R10, R13, R12 ;  /* 0x0000000c0d0a723e */ /* 0x000fe200000010ff */
[----:B------:R-:W-:Y:S01]  /*5fe0*/  FFMA R25, R49, R0, R25 ;  /* 0x0000000031197223 */ /* 0x000fe20000000019 */
[----:B------:R-:W-:Y:S01]  /*5ff0*/  F2FP.BF16.F32.PACK_AB R11, R19, R14 ;  /* 0x0000000e130b723e */ /* 0x000fe200000010ff */
[----:B------:R-:W-:Y:S01]  /*6000*/  FFMA R26, R49, R3, R26 ;  /* 0x00000003311a7223 */ /* 0x000fe2000000001a */
[----:B------:R-:W-:Y:S02]  /*6010*/  LOP3.LUT R0, R77, 0xffff0000, RZ, 0xc0, !PT ;  /* 0xffff00004d007812 */ /* 0x000fe400078ec0ff */
[C---:B------:R-:W-:Y:S01]  /*6020*/  SHF.L.U32 R2, R78.reuse, 0x10, RZ ;  /* 0x000000104e027819 */ /* 0x040fe200000006ff */
[----:B------:R1:W-:Y:S01]  /*6030*/  STS.128 [R66+0x10], R8 ;  /* 0x0000100842007388 */ /* 0x0003e20000000c00 */
[----:B------:R-:W-:Y:S01]  /*6040*/  LOP3.LUT R3, R78, 0xffff0000, RZ, 0xc0, !PT ;  /* 0xffff00004e037812 */ /* 0x000fe200078ec0ff */
[----:B------:R-:W-:Y:S01]  /*6050*/  FFMA R31, R49, R0, R31 ;  /* 0x00000000311f7223 */ /* 0x000fe2000000001f */
[----:B------:R-:W-:Y:S01]  /*6060*/  SHF.L.U32 R4, R79, 0x10, RZ ;  /* 0x000000104f047819 */ /* 0x000fe200000006ff */
[----:B------:R-:W-:Y:S01]  /*6070*/  FFMA R28, R49, R2, R28 ;  /* 0x00000002311c7223 */ /* 0x000fe2000000001c */
[----:B------:R-:W-:Y:S01]  /*6080*/  F2FP.BF16.F32.PACK_AB R16, R17, R16 ;  /* 0x000000101110723e */ /* 0x000fe200000010ff */
[----:B------:R-:W-:Y:S01]  /*6090*/  FFMA R29, R49, R3, R29 ;  /* 0x00000003311d7223 */ /* 0x000fe2000000001d */
[----:B------:R-:W-:Y:S01]  /*60a0*/  LOP3.LUT R5, R79, 0xffff0000, RZ, 0xc0, !PT ;  /* 0xffff00004f057812 */ /* 0x000fe200078ec0ff */
[----:B------:R-:W-:Y:S01]  /*60b0*/  FFMA R30, R49, R4, R30 ;  /* 0x00000004311e7223 */ /* 0x000fe2000000001e */
[----:B------:R-:W-:Y:S02]  /*60c0*/  F2FP.BF16.F32.PACK_AB R17, R23, R18 ;  /* 0x000000121711723e */ /* 0x000fe400000010ff */
[----:B------:R-:W-:Y:S01]  /*60d0*/  F2FP.BF16.F32.PACK_AB R18, R21, R20 ;  /* 0x000000141512723e */ /* 0x000fe200000010ff */
[----:B------:R-:W-:Y:S01]  /*60e0*/  FFMA R35, R49, R5, R35 ;  /* 0x0000000531237223 */ /* 0x000fe20000000023 */
[----:B------:R-:W-:Y:S02]  /*60f0*/  F2FP.BF16.F32.PACK_AB R19, R27, R22 ;  /* 0x000000161b13723e */ /* 0x000fe400000010ff */
[----:B------:R-:W-:Y:S02]  /*6100*/  F2FP.BF16.F32.PACK_AB R24, R25, R24 ;  /* 0x000000181918723e */ /* 0x000fe400000010ff */
[----:B------:R-:W-:Y:S01]  /*6110*/  F2FP.BF16.F32.PACK_AB R25, R31, R26 ;  /* 0x0000001a1f19723e */ /* 0x000fe200000010ff */
[----:B------:R1:W-:Y:S01]  /*6120*/  STS.128 [R65+0x20], R16 ;  /* 0x0000201041007388 */ /* 0x0003e20000000c00 */
[----:B------:R-:W-:Y:S02]  /*6130*/  F2FP.BF16.F32.PACK_AB R26, R29, R28 ;  /* 0x0000001c1d1a723e */ /* 0x000fe400000010ff */
[----:B------:R-:W-:Y:S05]  /*6140*/  F2FP.BF16.F32.PACK_AB R27, R35, R30 ;  /* 0x0000001e231b723e */ /* 0x000fea00000010ff */
[----:B------:R1:W-:Y:S01]  /*6150*/  STS.128 [R64+0x10], R24 ;  /* 0x0000101840007388 */ /* 0x0003e20000000c00 */
[----:B------:R-:W-:Y:S01]  /*6160*/  @!PT LDS RZ, [RZ] ;  /* 0x00000000fffff984 */ /* 0x000fe20000000800 */
[----:B------:R-:W-:Y:S01]  /*6170*/  @!PT LDS RZ, [RZ] ;  /* 0x00000000fffff984 */ /* 0x000fe20000000800 */
[----:B------:R-:W-:Y:S01]  /*6180*/  @!PT LDS RZ, [RZ] ;  /* 0x00000000fffff984 */ /* 0x000fe20000000800 */
[----:B------:R-:W-:Y:S01]  /*6190*/  @!PT LDS RZ, [RZ] ;  /* 0x00000000fffff984 */ /* 0x000fe20000000800 */
[----:B------:R2:W-:Y:S07]  /*61a0*/  MEMBAR.ALL.CTA ;  /* 0x0000000000007992 */ /* 0x0005ee0000008000 */
[----:B--2---:R-:W2:Y:S02]  /*61b0*/  FENCE.VIEW.ASYNC.S ;  /* 0x00000000000073c6 */ /* 0x004ea40000000000 */
[----:B--2---:R-:W-:Y:S06]  /*61c0*/  BAR.SYNC.DEFER_BLOCKING 0x1, 0x80 ;  /* 0x0042000000007b1d */ /* 0x004fec0000010000 */
[----:B------:R-:W-:Y:S05]  /*61d0*/  @P0 BRA `(.L_x_94) ;  /* 0x00000000001c0947 */ /* 0x000fea0003800000 */
[----:B------:R-:W-:Y:S01]  /*61e0*/  R2UR UR4, R72 ;  /* 0x00000000480472ca */ /* 0x000fe200000e0000 */
[----:B------:R-:W-:Y:S01]  /*61f0*/  UIADD3 UR6, UP0, UPT, UR54, 0x680, URZ ;  /* 0x0000068036067890 */ /* 0x000fe2000ff1e0ff */
[----:B------:R-:W-:Y:S03]  /*6200*/  UMOV UR43, UR36 ;  /* 0x00000024002b7c82 */ /* 0x000fe60008000000 */
[----:B------:R-:W-:Y:S08]  /*6210*/  UIADD3.X UR7, UPT, UPT, URZ, UR55, URZ, UP0, !UPT ;  /* 0x00000037ff077290 */ /* 0x000ff000087fe4ff */
[----:B------:R-:W-:Y:S09]  /*6220*/  UIADD3 UR40, UPT, UPT, UR48, 0x200, UR4 ;  /* 0x0000020030287890 */ /* 0x000ff2000fffe004 */
[----:B------:R2:W-:Y:S02]  /*6230*/  UTMASTG.3D [UR40], [UR6] ;  /* 0x00000028060073b5 */ /* 0x0005e40008010000 */
[----:B--2---:R0:W-:Y:S02]  /*6240*/  UTMACMDFLUSH ;  /* 0x00000000000079b7 */ /* 0x0041e40000000000 */
.L_x_94:
[----:B------:R-:W-:Y:S05]  /*6250*/  BSYNC.RECONVERGENT B0 ;  /* 0x0000000000007941 */ /* 0x000fea0003800200 */
.L_x_93:
[----:B------:R-:W-:Y:S01]  /*6260*/  UIADD3 UR40, UPT, UPT, UR56, 0x1, URZ ;  /* 0x0000000138287890 */ /* 0x000fe2000fffe0ff */
[----:B------:R-:W-:Y:S03]  /*6270*/  BSSY.RECONVERGENT B0, `(.L_x_95) ;  /* 0x0000005000007945 */ /* 0x000fe60003800200 */
[----:B------:R-:W-:Y:S04]  /*6280*/  UISETP.NE.AND UP0, UPT, UR40, 0x3, UPT ;  /* 0x000000032800788c */ /* 0x000fe8000bf05270 */
[----:B------:R-:W-:Y:S01]  /*6290*/  USEL UR43, UR40, URZ, UP0 ;  /* 0x000000ff282b7287 */ /* 0x000fe20008000000 */
[----:B------:R-:W-:Y:S11]  /*62a0*/  @P0 BRA `(.L_x_96) ;  /* 0x0000000000040947 */ /* 0x000ff60003800000 */
[----:B------:R-:W-:Y:S04]  /*62b0*/  DEPBAR.LE SB0, 0x1 ;  /* 0x000080400000791a */ /* 0x000fe80000000000 */
.L_x_96:
[----:B------:R-:W-:Y:S05]  /*62c0*/  BSYNC.RECONVERGENT B0 ;  /* 0x0000000000007941 */ /* 0x000fea0003800200 */
.L_x_95:
[----:B------:R-:W-:Y:S01]  /*62d0*/  BAR.SYNC.DEFER_BLOCKING 0x1, 0x80 ;  /* 0x0042000000007b1d */ /* 0x000fe20000010000 */
[----:B------:R-:W-:Y:S01]  /*62e0*/  ISETP.NE.AND P1, PT, R104, RZ, PT ;  /* 0x000000ff6800720c */ /* 0x000fe20003f25270 */
[----:B------:R-:W-:Y:S01]  /*62f0*/  UISETP.NE.AND UP0, UPT, UR50, URZ, UPT ;  /* 0x000000ff3200728c */ /* 0x000fe2000bf05270 */
[----:B------:R-:W-:Y:S11]  /*6300*/  LEA R2, R74, UR48, 0x3 ;  /* 0x000000304a027c11 */ /* 0x000ff6000f8e18ff */
[----:B------:R-:W-:Y:S01]  /*6310*/  @P1 SHF.L.U32 R3, R107, 0x1f, RZ ;  /* 0x0000001f6b031819 */ /* 0x000fe200000006ff */
[----:B------:R-:W-:Y:S06]  /*6320*/  BRA.U !UP0, `(.L_x_97) ;  /* 0x0000000108247547 */ /* 0x000fec000b800000 */
[----:B------:R-:W-:Y:S01]  /*6330*/  IMAD.U32 R4, RZ, RZ, UR49 ;  /* 0x00000031ff047e24 */ /* 0x000fe2000f8e00ff */
[----:B------:R-:W-:Y:S01]  /*6340*/  MOV R0, UR37 ;  /* 0x0000002500007c02 */ /* 0x000fe20008000f00 */
[----:B------:R-:W-:Y:S03]  /*6350*/  UIADD3 UR49, UPT, UPT, UR49, 0x1, URZ ;  /* 0x0000000131317890 */ /* 0x000fe6000fffe0ff */
[----:B------:R-:W-:Y:S01]  /*6360*/  @P1 LEA R4, R4, UR48, 0x3 ;  /* 0x0000003004041c11 */ /* 0x000fe2000f8e18ff */
[----:B------:R-:W-:Y:S04]  /*6370*/  UISETP.NE.AND UP0, UPT, UR49, 0x3, UPT ;  /* 0x000000033100788c */ /* 0x000fe8000bf05270 */
[----:B------:R-:W-:Y:S01]  /*6380*/  @P1 VIADD R4, R4, 0x48 ;  /* 0x0000004804041836 */ /* 0x000fe20000000000 */
[----:B------:R-:W-:Y:S04]  /*6390*/  USEL UR49, UR49, URZ, UP0 ;  /* 0x000000ff31317287 */ /* 0x000fe80008000000 */
[----:B------:R-:W-:Y:S04]  /*63a0*/  @P1 PRMT R0, R0, 0x654, R4 ;  /* 0x0000065400001816 */ /* 0x000fe80000000004 */
[----:B------:R2:W-:Y:S04]  /*63b0*/  @P1 SYNCS.ARRIVE.TRANS64.RED.A1T0 RZ, [R0+URZ], RZ ;  /* 0x000000ff00ff19a7 */ /* 0x0005e800081004ff */
.L_x_97:
[----:B------:R-:W4:Y:S01]  /*63c0*/  @P1 SYNCS.PHASECHK.TRANS64.TRYWAIT P0, [R2+URZ+0x30], R3 ;  /* 0x00003003020015a7 */ /* 0x000f2200080011ff */
[----:B------:R-:W-:Y:S01]  /*63d0*/  BSSY B1, `(.L_x_98) ;  /* 0x0000015000017945 */ /* 0x000fe20003800000 */
[----:B----4-:R-:W-:Y:S03]  /*63e0*/  @P1 SEL R75, RZ, 0x1, !P0 ;  /* 0x00000001ff4b1807 */ /* 0x010fe60004000000 */
[----:B------:R-:W-:Y:S05]  /*63f0*/  @!P1 BRA `(.L_x_99) ;  /* 0x0000000000489947 */ /* 0x000fea0003800000 */
[----:B------:R-:W-:Y:S01]  /*6400*/  ISETP.NE.AND P1, PT, R108, RZ, PT ;  /* 0x000000ff6c00720c */ /* 0x000fe20003f25270 */
[----:B------:R-:W-:Y:S01]  /*6410*/  BSSY B0, `(.L_x_100) ;  /* 0x000000a000007945 */ /* 0x000fe20003800000 */
[----:B------:R-:W-:Y:S11]  /*6420*/  ISETP.NE.AND P0, PT, R75, RZ, PT ;  /* 0x000000ff4b00720c */ /* 0x000ff60003f05270 */
[----:B------:R-:W-:Y:S04]  /*6430*/  @P1 IMAD R74, R74, 0x2000, R99 ;  /* 0x000020004a4a1824 */ /* 0x000fe800078e0263 */
[----:B------:R-:W-:Y:S01]  /*6440*/  @P1 IMAD.IADD R4, R106, 0x1, R74 ;  /* 0x000000016a041824 */ /* 0x000fe200078e024a */
[----:B------:R-:W-:Y:S03]  /*6450*/  @P1 IADD3 R3, PT, PT, R105, R74, RZ ;  /* 0x0000004a69031210 */ /* 0x000fe60007ffe0ff */
[----:B--2---:R-:W-:Y:S01]  /*6460*/  @P1 IMAD.IADD R0, R98, 0x1, R4 ;  /* 0x0000000162001824 */ /* 0x004fe200078e0204 */
[----:B------:R-:W-:Y:S06]  /*6470*/  @P0 BRA `(.L_x_101) ;  /* 0x00000000000c0947 */ /* 0x000fec0003800000 */
[----:B------:R-:W-:Y:S04]  /*6480*/  SHF.L.U32 R107, R107, 0x1f, RZ ;  /* 0x0000001f6b6b7819 */ /* 0x000fe800000006ff */
[----:B------:R-:W2:Y:S02]  /*6490*/  SYNCS.PHASECHK.TRANS64.TRYWAIT P0, [R2+URZ+0x30], R107 ;  /* 0x0000306b020075a7 */ /* 0x000ea400080011ff */
[----:B--2---:R-:W-:Y:S05]  /*64a0*/  @!P0 BRA `(.L_x_102) ;  /* 0x0000001800108947 */ /* 0x004fea0003800000 */
.L_x_101:
[----:B------:R-:W-:Y:S05]  /*64b0*/  BSYNC B0 ;  /* 0x0000000000007941 */ /* 0x000fea0003800000 */
.L_x_100:
[----:B------:R-:W-:Y:S11]  /*64c0*/  ISETP.NE.AND P0, PT, R108, RZ, PT ;  /* 0x000000ff6c00720c */ /* 0x000ff60003f05270 */
[----:B------:R-:W-:Y:S02]  /*64d0*/  @!UPT UIADD3 URZ, UPT, UPT, URZ, URZ, URZ ;  /* 0x000000fffffff290 */ /* 0x000fe4000fffe0ff */
[----:B------:R4:W1:Y:S04]  /*64e0*/  @P0 LDS.128 R56, [R74] ;  /* 0x000000004a380984 */ /* 0x0008680000000c00 */
[----:B------:R4:W1:Y:S04]  /*64f0*/  @P0 LDS.128 R68, [R3+0x20] ;  /* 0x0000200003440984 */ /* 0x0008680000000c00 */
[----:B------:R4:W1:Y:S04]  /*6500*/  @P0 LDS.128 R60, [R4+0x10] ;  /* 0x00001000043c0984 */ /* 0x0008680000000c00 */
[----:B------:R4:W1:Y:S02]  /*6510*/  @P0 LDS.128 R76, [R0+0x10] ;  /* 0x00001000004c0984 */ /* 0x0008640000000c00 */
.L_x_99:
[----:B------:R-:W-:Y:S05]  /*6520*/  BSYNC B1 ;  /* 0x0000000000017941 */ /* 0x000fea0003800000 */
.L_x_98:
[----:B--2-4-:R-:W-:Y:S05]  /*6530*/  VIADD R0, R48, 0x20 ;  /* 0x0000002030007836 */ /* 0x014fea0000000000 */
[----:B------:R-:W-:Y:S04]  /*6540*/  SHF.R.U32.HI R0, RZ, 0x15, R0 ;  /* 0x00000015ff007819 */ /* 0x000fe80000011600 */
[----:B------:R-:W-:Y:S11]  /*6550*/  LOP3.LUT P0, RZ, R0, 0x3, R92, 0x48, !PT ;  /* 0x0000000300ff7812 */ /* 0x000ff6000780485c */
[----:B------:R-:W-:Y:S02]  /*6560*/  @!UPT UIADD3 URZ, UPT, UPT, URZ, URZ, URZ ;  /* 0x000000fffffff290 */ /* 0x000fe4000fffe0ff */
[----:B------:R-:W-:Y:S05]  /*6570*/  @!P0 BRA `(.L_x_103) ;  /* 0x0000000000408947 */ /* 0x000fea0003800000 */
[----:B------:R-:W2:Y:S01]  /*6580*/  LDCU.64 UR8, c[0x4][0x70] ;  /* 0x01000e00ff0877ac */ /* 0x000ea20008000a00 */
[----:B------:R-:W-:Y:S01]  /*6590*/  MOV R3, 0x0 ;  /* 0x0000000000037802 */ /* 0x000fe20000000f00 */
[----:B------:R-:W-:Y:S02]  /*65a0*/  HFMA2 R12, -RZ, RZ, 0, 5.9604644775390625e-08 ;  /* 0x00000001ff0c7431 */ /* 0x000fe400000001ff */
[----:B-1----:R-:W-:Y:S02]  /*65b0*/  IMAD.MOV.U32 R8, RZ, RZ, 0x192 ;  /* 0x00000192ff087424 */ /* 0x002fe400078e00ff */
[----:B------:R-:W-:Y:S01]  /*65c0*/  IMAD.MOV.U32 R13, RZ, RZ, RZ ;  /* 0x000000ffff0d7224 */ /* 0x000fe200078e00ff */
[----:B------:R-:W1:Y:S01]  /*65d0*/  LDCU.64 UR6, c[0x4][0x78] ;  /* 0x01000f00ff0677ac */ /* 0x000e620008000a00 */
[----:B------:R-:W4:Y:S01]  /*65e0*/  LDC.64 R2, c[0x4][R3] ;  /* 0x0100000003027b82 */ /* 0x000f220000000a00 */
[----:B------:R-:W5:Y:S01]  /*65f0*/  LDCU.64 UR4, c[0x4][0x10] ;  /* 0x01000200ff0477ac */ /* 0x000f620008000a00 */
[----:B--2---:R-:W-:Y:S01]  /*6600*/  MOV R5, UR9 ;  /* 0x0000000900057c02 */ /* 0x004fe20008000f00 */
[----:B------:R-:W-:Y:S01]  /*6610*/  IMAD.U32 R4, RZ, RZ, UR8 ;  /* 0x00000008ff047e24 */ /* 0x000fe2000f8e00ff */
[----:B-1----:R-:W-:Y:S01]  /*6620*/  MOV R7, UR7 ;  /* 0x0000000700077c02 */ /* 0x002fe20008000f00 */
[----:B------:R-:W-:Y:S01]  /*6630*/  IMAD.U32 R6, RZ, RZ, UR6 ;  /* 0x00000006ff067e24 */ /* 0x000fe2000f8e00ff */
[----:B-----5:R-:W-:Y:S01]  /*6640*/  MOV R11, UR5 ;  /* 0x00000005000b7c02 */ /* 0x020fe20008000f00 */
[----:B------:R-:W-:Y:S02]  /*6650*/  IMAD.U32 R10, RZ, RZ, UR4 ;  /* 0x00000004ff0a7e24 */ /* 0x000fe4000f8e00ff */
[----:B------:R-:W-:Y:S07]  /*6660*/  LEPC R20, `(.L_x_103) ;  /* 0x000000001014794e */ /* 0x000fee0000000000 */
[----:B---34-:R-:W-:Y:S05]  /*6670*/  CALL.ABS.NOINC R2 ;  /* 0x0000000002007343 */ /* 0x018fea0003c00000 */
.L_x_103:
[----:B------:R-:W-:Y:S01]  /*6680*/  ISETP.NE.AND P0, PT, R100, RZ, PT ;  /* 0x000000ff6400720c */ /* 0x000fe20003f05270 */
[----:B------:R-:W-:Y:S05]  /*6690*/  WARPSYNC.ALL ;  /* 0x0000000000007948 */ /* 0x000fea0003800000 */
[----:B------:R-:W-:Y:S01]  /*66a0*/  R2UR UR4, R48 ;  /* 0x00000000300472ca */ /* 0x000fe200000e0000 */
[----:B------:R-:W-:Y:S01]  /*66b0*/  USHF.L.U32 UR8, UR43, 0xd, URZ ;  /* 0x0000000d2b087899 */ /* 0x000fe200080006ff */
[----:B------:R-:W-:Y:S01]  /*66c0*/  R2UR UR5, R73 ;  /* 0x00000000490572ca */ /* 0x000fe200000e0000 */
[----:B------:R-:W-:Y:S01]  /*66d0*/  BSSY.RECONVERGENT B0, `(.L_x_104) ;  /* 0x000008e000007945 */ /* 0x000fe20003800200 */
[C---:B-1----:R-:W-:Y:S02]  /*66e0*/  SHF.L.U32 R0, R56.reuse, 0x10, RZ ;  /* 0x0000001038007819 */ /* 0x042fe400000006ff */
[----:B------:R-:W-:Y:S02]  /*66f0*/  LOP3.LUT R2, R56, 0xffff0000, RZ, 0xc0, !PT ;  /* 0xffff000038027812 */ /* 0x000fe400078ec0ff */
[C---:B------:R-:W-:Y:S02]  /*6700*/  SHF.L.U32 R3, R57.reuse, 0x10, RZ ;  /* 0x0000001039037819 */ /* 0x040fe400000006ff */
[----:B------:R-:W-:Y:S02]  /*6710*/  LOP3.LUT R48, R57, 0xffff0000, RZ, 0xc0, !PT ;  /* 0xffff000039307812 */ /* 0x000fe400078ec0ff */
[C---:B------:R-:W-:Y:S01]  /*6720*/  SHF.L.U32 R50, R58.reuse, 0x10, RZ ;  /* 0x000000103a327819 */ /* 0x040fe200000006ff */
[----:B------:R-:W1:Y:S01]  /*6730*/  LDTM.x32 R4, tmem[UR4+0x20] ;  /* 0x00002004000479ee */ /* 0x000e6200082c0000 */
[----:B------:R-:W-:Y:S01]  /*6740*/  LOP3.LUT R51, R58, 0xffff0000, RZ, 0xc0, !PT ;  /* 0xffff00003a337812 */ /* 0x000fe200078ec0ff */
[----:B------:R-:W-:Y:S01]  /*6750*/  NOP ;  /* 0x0000000000007918 */ /* 0x000fe20000000000 */
[C---:B------:R-:W-:Y:S01]  /*6760*/  SHF.L.U32 R52, R59.reuse, 0x10, RZ ;  /* 0x000000103b347819 */ /* 0x040fe200000006ff */
[----:B------:R-:W-:Y:S01]  /*6770*/  UIADD3 UR5, UPT, UPT, UR5, 0xb0, URZ ;  /* 0x000000b005057890 */ /* 0x000fe2000fffe0ff */
[----:B------:R-:W-:Y:S02]  /*6780*/  LOP3.LUT R53, R59, 0xffff0000, RZ, 0xc0, !PT ;  /* 0xffff00003b357812 */ /* 0x000fe400078ec0ff */
[C---:B------:R-:W-:Y:S01]  /*6790*/  SHF.L.U32 R54, R60.reuse, 0x10, RZ ;  /* 0x000000103c367819 */ /* 0x040fe200000006ff */
[----:B------:R-:W-:Y:S01]  /*67a0*/  UPRMT UR5, UR37, 0x654, UR5 ;  /* 0x0000065425057896 */ /* 0x000fe20008000005 */
[----:B------:R-:W-:Y:S02]  /*67b0*/  LOP3.LUT R55, R60, 0xffff0000, RZ, 0xc0, !PT ;  /* 0xffff00003c377812 */ /* 0x000fe400078ec0ff */
[C---:B------:R-:W-:Y:S02]  /*67c0*/  SHF.L.U32 R56, R61.reuse, 0x10, RZ ;  /* 0x000000103d387819 */ /* 0x040fe400000006ff */
[----:B------:R-:W-:Y:S02]  /*67d0*/  LOP3.LUT R57, R61, 0xffff0000, RZ, 0xc0, !PT ;  /* 0xffff00003d397812 */ /* 0x000fe400078ec0ff */
[C---:B------:R-:W-:Y:S02]  /*67e0*/  SHF.L.U32 R58, R62.reuse, 0x10, RZ ;  /* 0x000000103e3a7819 */ /* 0x040fe400000006ff */
[----:B------:R-:W-:Y:S01]  /*67f0*/  LOP3.LUT R59, R62, 0xffff0000, RZ, 0xc0, !PT ;  /* 0xffff00003e3b7812 */ /* 0x000fe200078ec0ff */
[----:B-1----:R-:W-:Y:S01]  /*6800*/  SYNCS.ARRIVE.TRANS64.RED.A1T0 RZ, [UR5], RZ ;  /* 0x000000ffffff79a7 */ /* 0x002fe20008100405 */
[C---:B------:R-:W-:Y:S02]  /*6810*/  SHF.L.U32 R60, R63.reuse, 0x10, RZ ;  /* 0x000000103f3c7819 */ /* 0x040fe400000006ff */
[----:B------:R-:W-:Y:S02]  /*6820*/  LOP3.LUT R61, R63, 0xffff0000, RZ, 0xc0, !PT ;  /* 0xffff00003f3d7812 */ /* 0x000fe400078ec0ff */
[C---:B------:R-:W-:Y:S01]  /*6830*/  SHF.L.U32 R62, R68.reuse, 0x10, RZ ;  /* 0x00000010443e7819 */ /* 0x040fe200000006ff */
[C---:B------:R-:W-:Y:S01]  /*6840*/  FMUL R4, R47.reuse, R4 ;  /* 0x000000042f047220 */ /* 0x040fe20000400000 */
[----:B------:R-:W-:Y:S01]  /*6850*/  LOP3.LUT R63, R68, 0xffff0000, RZ, 0xc0, !PT ;  /* 0xffff0000443f7812 */ /* 0x000fe200078ec0ff */
[----:B------:R-:W-:Y:S01]  /*6860*/  FMUL R5, R47, R5 ;  /* 0x000000052f057220 */ /* 0x000fe20000400000 */
[----:B---3--:R-:W-:Y:S01]  /*6870*/  SHF.L.U32 R64, R69, 0x10, RZ ;  /* 0x0000001045407819 */ /* 0x008fe200000006ff */
[----:B------:R-:W-:Y:S01]  /*6880*/  FMUL R6, R47, R6 ;  /* 0x000000062f067220 */ /* 0x000fe20000400000 */
[----:B------:R-:W-:Y:S01]  /*6890*/  LOP3.LUT R65, R69, 0xffff0000, RZ, 0xc0, !PT ;  /* 0xffff000045417812 */ /* 0x000fe200078ec0ff */
[----:B------:R-:W-:Y:S01]  /*68a0*/  FMUL R7, R47, R7 ;  /* 0x000000072f077220 */ /* 0x000fe20000400000 */
[----:B------:R-:W-:Y:S01]  /*68b0*/  SHF.L.U32 R66, R70, 0x10, RZ ;  /* 0x0000001046427819 */ /* 0x000fe200000006ff */
[----:B------:R-:W-:Y:S01]  /*68c0*/  FFMA R4, R49, R0, R4 ;  /* 0x0000000031047223 */ /* 0x000fe20000000004 */
[C---:B------:R-:W-:Y:S01]  /*68d0*/  SHF.L.U32 R74, R78.reuse, 0x10, RZ ;  /* 0x000000104e4a7819 */ /* 0x040fe200000006ff */
[----:B------:R-:W-:Y:S01]  /*68e0*/  FMUL R8, R47, R8 ;  /* 0x000000082f087220 */ /* 0x000fe20000400000 */
[----:B------:R-:W-:Y:S01]  /*68f0*/  LOP3.LUT R75, R78, 0xffff0000, RZ, 0xc0, !PT ;  /* 0xffff00004e4b7812 */ /* 0x000fe200078ec0ff */
[C---:B------:R-:W-:Y:S01]  /*6900*/  FFMA R5, R49.reuse, R2, R5 ;  /* 0x0000000231057223 */ /* 0x040fe20000000005 */
[----:B------:R-:W-:Y:S01]  /*6910*/  LOP3.LUT R67, R70, 0xffff0000, RZ, 0xc0, !PT ;  /* 0xffff000046437812 */ /* 0x000fe200078ec0ff */
[C---:B------:R-:W-:Y:S01]  /*6920*/  FFMA R6, R49.reuse, R3, R6 ;  /* 0x0000000331067223 */ /* 0x040fe20000000006 */
[----:B------:R-:W-:Y:S01]  /*6930*/  FFMA R7, R49, R48, R7 ;  /* 0x0000003031077223 */ /* 0x000fe20000000007 */
[----:B------:R-:W-:Y:S01]  /*6940*/  IADD3 R78, PT, PT, R99, UR8, RZ ;  /* 0x00000008634e7c10 */ /* 0x000fe2000fffe0ff */
[----:B------:R-:W-:Y:S01]  /*6950*/  FFMA R8, R49, R50, R8 ;  /* 0x0000003231087223 */ /* 0x000fe20000000008 */
[----:B------:R-:W-:Y:S01]  /*6960*/  F2FP.BF16.F32.PACK_AB R4, R5, R4 ;  /* 0x000000040504723e */ /* 0x000fe200000010ff */
[----:B------:R-:W-:Y:S01]  /*6970*/  FMUL R9, R47, R9 ;  /* 0x000000092f097220 */ /* 0x000fe20000400000 */
[----:B------:R-:W-:Y:S01]  /*6980*/  F2FP.BF16.F32.PACK_AB R5, R7, R6 ;  /* 0x000000060705723e */ /* 0x000fe200000010ff */
[----:B------:R-:W-:Y:S01]  /*6990*/  FMUL R0, R47, R10 ;  /* 0x0000000a2f007220 */ /* 0x000fe20000400000 */
[-C--:B------:R-:W-:Y:S01]  /*69a0*/  IADD3 R106, PT, PT, R106, R78.reuse, RZ ;  /* 0x0000004e6a6a7210 */ /* 0x080fe20007ffe0ff */
[----:B------:R-:W-:Y:S01]  /*69b0*/  FFMA R9, R49, R51, R9 ;  /* 0x0000003331097223 */ /* 0x000fe20000000009 */
[----:B------:R-:W-:Y:S01]  /*69c0*/  IADD3 R105, PT, PT, R105, R78, RZ ;  /* 0x0000004e69697210 */ /* 0x000fe20007ffe0ff */
[----:B------:R-:W-:Y:S01]  /*69d0*/  FFMA R0, R49, R52, R0 ;  /* 0x0000003431007223 */ /* 0x000fe20000000000 */
[C---:B------:R-:W-:Y:S01]  /*69e0*/  FMUL R2, R47.reuse, R11 ;  /* 0x0000000b2f027220 */ /* 0x040fe20000400000 */
[----:B------:R-:W-:Y:S01]  /*69f0*/  FMUL R3, R47, R12 ;  /* 0x0000000c2f037220 */ /* 0x000fe20000400000 */
[----:B------:R-:W-:Y:S01]  /*6a00*/  F2FP.BF16.F32.PACK_AB R6, R9, R8 ;  /* 0x000000080906723e */ /* 0x000fe200000010ff */
[----:B------:R-:W-:Y:S01]  /*6a10*/  FMUL R10, R47, R13 ;  /* 0x0000000d2f0a7220 */ /* 0x000fe20000400000 */
[C---:B------:R-:W-:Y:S01]  /*6a20*/  FFMA R2, R49.reuse, R53, R2 ;  /* 0x0000003531027223 */ /* 0x040fe20000000002 */
[----:B------:R-:W-:Y:S01]  /*6a30*/  FFMA R3, R49, R54, R3 ;  /* 0x0000003631037223 */ /* 0x000fe20000000003 */
[----:B------:R-:W-:Y:S01]  /*6a40*/  FMUL R11, R47, R14 ;  /* 0x0000000e2f0b7220 */ /* 0x000fe20000400000 */
[----:B------:R-:W-:Y:S01]  /*6a50*/  FFMA R10, R49, R55, R10 ;  /* 0x00000037310a7223 */ /* 0x000fe2000000000a */
[C---:B------:R-:W-:Y:S01]  /*6a60*/  FMUL R15, R47.reuse, R15 ;  /* 0x0000000f2f0f7220 */ /* 0x040fe20000400000 */
[C---:B------:R-:W-:Y:S01]  /*6a70*/  FMUL R12, R47.reuse, R16 ;  /* 0x000000102f0c7220 */ /* 0x040fe20000400000 */
[----:B------:R-:W-:Y:S01]  /*6a80*/  FMUL R13, R47, R17 ;  /* 0x000000112f0d7220 */ /* 0x000fe20000400000 */
[----:B------:R-:W-:Y:S01]  /*6a90*/  FFMA R11, R49, R56, R11 ;  /* 0x00000038310b7223 */ /* 0x000fe2000000000b */
[----:B------:R-:W-:Y:S01]  /*6aa0*/  FMUL R14, R47, R18 ;  /* 0x000000122f0e7220 */ /* 0x000fe20000400000 */
[----:B------:R-:W-:Y:S01]  /*6ab0*/  FFMA R15, R49, R57, R15 ;  /* 0x00000039310f7223 */ /* 0x000fe2000000000f */
[----:B------:R-:W-:Y:S01]  /*6ac0*/  FMUL R19, R47, R19 ;  /* 0x000000132f137220 */ /* 0x000fe20000400000 */
[----:B------:R-:W-:Y:S01]  /*6ad0*/  F2FP.BF16.F32.PACK_AB R7, R2, R0 ;  /* 0x000000000207723e */ /* 0x000fe200000010ff */
[----:B------:R-:W-:Y:S01]  /*6ae0*/  FFMA R12, R49, R58, R12 ;  /* 0x0000003a310c7223 */ /* 0x000fe2000000000c */
[----:B------:R-:W-:Y:S01]  /*6af0*/  FMUL R16, R47, R20 ;  /* 0x000000142f107220 */ /* 0x000fe20000400000 */
[----:B------:R-:W-:Y:S01]  /*6b00*/  FFMA R13, R49, R59, R13 ;  /* 0x0000003b310d7223 */ /* 0x000fe2000000000d */
[----:B------:R-:W-:Y:S01]  /*6b10*/  FMUL R17, R47, R21 ;  /* 0x000000152f117220 */ /* 0x000fe20000400000 */
[----:B------:R1:W-:Y:S01]  /*6b20*/  STS.128 [R99+UR8], R4 ;  /* 0x0000000463007988 */ /* 0x0003e20008000c08 */
[----:B------:R-:W-:Y:S01]  /*6b30*/  SHF.L.U32 R68, R71, 0x10, RZ ;  /* 0x0000001047447819 */ /* 0x000fe200000006ff */
[----:B------:R-:W-:Y:S01]  /*6b40*/  FFMA R14, R49, R60, R14 ;  /* 0x0000003c310e7223 */ /* 0x000fe2000000000e */
[----:B------:R-:W-:Y:S01]  /*6b50*/  LOP3.LUT R69, R71, 0xffff0000, RZ, 0xc0, !PT ;  /* 0xffff000047457812 */ /* 0x000fe200078ec0ff */
[----:B------:R-:W-:Y:S01]  /*6b60*/  FMUL R18, R47, R22 ;  /* 0x000000162f127220 */ /* 0x000fe20000400000 */
[----:B------:R-:W-:Y:S01]  /*6b70*/  SHF.L.U32 R70, R76, 0x10, RZ ;  /* 0x000000104c467819 */ /* 0x000fe200000006ff */
[----:B------:R-:W-:Y:S01]  /*6b80*/  FFMA R19, R49, R61, R19 ;  /* 0x0000003d31137223 */ /* 0x000fe20000000013 */
[----:B------:R-:W-:Y:S01]  /*6b90*/  FMUL R23, R47, R23 ;  /* 0x000000172f177220 */ /* 0x000fe20000400000 */
[----:B------:R-:W-:Y:S01]  /*6ba0*/  FFMA R16, R49, R62, R16 ;  /* 0x0000003e31107223 */ /* 0x000fe20000000010 */
[----:B------:R-:W-:Y:S01]  /*6bb0*/  FMUL R20, R47, R24 ;  /* 0x000000182f147220 */ /* 0x000fe20000400000 */
[----:B------:R-:W-:Y:S01]  /*6bc0*/  FFMA R17, R49, R63, R17 ;  /* 0x0000003f31117223 */ /* 0x000fe20000000011 */
[----:B------:R-:W-:Y:S01]  /*6bd0*/  FMUL R21, R47, R25 ;  /* 0x000000192f157220 */ /* 0x000fe20000400000 */
[----:B------:R-:W-:Y:S01]  /*6be0*/  FFMA R18, R49, R64, R18 ;  /* 0x0000004031127223 */ /* 0x000fe20000000012 */
[----:B------:R-:W-:Y:S01]  /*6bf0*/  FMUL R22, R47, R26 ;  /* 0x0000001a2f167220 */ /* 0x000fe20000400000 */
[----:B------:R-:W-:Y:S01]  /*6c00*/  F2FP.BF16.F32.PACK_AB R8, R10, R3 ;  /* 0x000000030a08723e */ /* 0x000fe200000010ff */
[----:B------:R-:W-:Y:S01]  /*6c10*/  FFMA R23, R49, R65, R23 ;  /* 0x0000004131177223 */ /* 0x000fe20000000017 */
[----:B------:R-:W-:Y:S01]  /*6c20*/  F2FP.BF16.F32.PACK_AB R9, R15, R11 ;  /* 0x0000000b0f09723e */ /* 0x000fe200000010ff */
[----:B------:R-:W-:Y:S01]  /*6c30*/  FMUL R27, R47, R27 ;  /* 0x0000001b2f1b7220 */ /* 0x000fe20000400000 */
[----:B------:R-:W-:Y:S01]  /*6c40*/  F2FP.BF16.F32.PACK_AB R10, R13, R12 ;  /* 0x0000000c0d0a723e */ /* 0x000fe200000010ff */
[----:B------:R-:W-:Y:S01]  /*6c50*/  FFMA R20, R49, R66, R20 ;  /* 0x0000004231147223 */ /* 0x000fe20000000014 */
[----:B------:R-:W-:Y:S01]  /*6c60*/  F2FP.BF16.F32.PACK_AB R11, R19, R14 ;  /* 0x0000000e130b723e */ /* 0x000fe200000010ff */
[----:B------:R-:W-:Y:S01]  /*6c70*/  FMUL R24, R47, R28 ;  /* 0x0000001c2f187220 */ /* 0x000fe20000400000 */
[----:B------:R-:W-:Y:S01]  /*6c80*/  LOP3.LUT R71, R76, 0xffff0000, RZ, 0xc0, !PT ;  /* 0xffff00004c477812 */ /* 0x000fe200078ec0ff */
[----:B------:R-:W-:Y:S01]  /*6c90*/  FFMA R21, R49, R67, R21 ;  /* 0x0000004331157223 */ /* 0x000fe20000000015 */
[----:B------:R-:W-:Y:S01]  /*6ca0*/  SHF.L.U32 R72, R77, 0x10, RZ ;  /* 0x000000104d487819 */ /* 0x000fe200000006ff */
[----:B------:R1:W-:Y:S01]  /*6cb0*/  STS.128 [R106+0x10], R8 ;  /* 0x000010086a007388 */ /* 0x0003e20000000c00 */
[----:B------:R-:W-:Y:S01]  /*6cc0*/  FMUL R25, R47, R29 ;  /* 0x0000001d2f197220 */ /* 0x000fe20000400000 */
[----:B------:R-:W-:Y:S01]  /*6cd0*/  FFMA R22, R49, R68, R22 ;  /* 0x0000004431167223 */ /* 0x000fe20000000016 */
[----:B------:R-:W-:Y:S01]  /*6ce0*/  LOP3.LUT R73, R77, 0xffff0000, RZ, 0xc0, !PT ;  /* 0xffff00004d497812 */ /* 0x000fe200078ec0ff */
[----:B------:R-:W-:Y:S01]  /*6cf0*/  FMUL R26, R47, R30 ;  /* 0x0000001e2f1a7220 */ /* 0x000fe20000400000 */
[----:B------:R-:W-:Y:S01]  /*6d00*/  FFMA R27, R49, R69, R27 ;  /* 0x00000045311b7223 */ /* 0x000fe2000000001b */
[----:B------:R-:W-:Y:S01]  /*6d10*/  FMUL R31, R47, R31 ;  /* 0x0000001f2f1f7220 */ /* 0x000fe20000400000 */
[----:B------:R-:W-:Y:S01]  /*6d20*/  FFMA R24, R49, R70, R24 ;  /* 0x0000004631187223 */ /* 0x000fe20000000018 */
[----:B------:R-:W-:Y:S01]  /*6d30*/  FMUL R28, R47, R32 ;  /* 0x000000202f1c7220 */ /* 0x000fe20000400000 */
[----:B------:R-:W-:Y:S01]  /*6d40*/  FFMA R25, R49, R71, R25 ;  /* 0x0000004731197223 */ /* 0x000fe20000000019 */
[----:B------:R-:W-:Y:S01]  /*6d50*/  SHF.L.U32 R76, R79, 0x10, RZ ;  /* 0x000000104f4c7819 */ /* 0x000fe200000006ff */
[----:B------:R-:W-:Y:S01]  /*6d60*/  FMUL R29, R47, R33 ;  /* 0x000000212f1d7220 */ /* 0x000fe20000400000 */
[----:B------:R-:W-:Y:S01]  /*6d70*/  F2FP.BF16.F32.PACK_AB R16, R17, R16 ;  /* 0x000000101110723e */ /* 0x000fe200000010ff */
[----:B------:R-:W-:Y:S01]  /*6d80*/  FFMA R26, R49, R72, R26 ;  /* 0x00000048311a7223 */ /* 0x000fe2000000001a */
[----:B------:R-:W-:Y:S01]  /*6d90*/  LOP3.LUT R77, R79, 0xffff0000, RZ, 0xc0, !PT ;  /* 0xffff00004f4d7812 */ /* 0x000fe200078ec0ff */
[----:B------:R-:W-:Y:S01]  /*6da0*/  FMUL R30, R47, R34 ;  /* 0x000000222f1e7220 */ /* 0x000fe20000400000 */
[----:B------:R-:W-:Y:S01]  /*6db0*/  F2FP.BF16.F32.PACK_AB R17, R23, R18 ;  /* 0x000000121711723e */ /* 0x000fe200000010ff */
[----:B------:R-:W-:Y:S01]  /*6dc0*/  FFMA R31, R49, R73, R31 ;  /* 0x00000049311f7223 */ /* 0x000fe2000000001f */
[----:B------:R-:W-:Y:S01]  /*6dd0*/  FMUL R35, R47, R35 ;  /* 0x000000232f237220 */ /* 0x000fe20000400000 */
[----:B------:R-:W-:Y:S01]  /*6de0*/  F2FP.BF16.F32.PACK_AB R18, R21, R20 ;  /* 0x000000141512723e */ /* 0x000fe200000010ff */
[----:B------:R-:W-:Y:S01]  /*6df0*/  FFMA R28, R49, R74, R28 ;  /* 0x0000004a311c7223 */ /* 0x000fe2000000001c */
[----:B------:R-:W-:Y:S01]  /*6e00*/  F2FP.BF16.F32.PACK_AB R19, R27, R22 ;  /* 0x000000161b13723e */ /* 0x000fe200000010ff */
[C---:B------:R-:W-:Y:S01]  /*6e10*/  FFMA R29, R49.reuse, R75, R29 ;  /* 0x0000004b311d7223 */ /* 0x040fe2000000001d */
[C---:B------:R-:W-:Y:S01]  /*6e20*/  FFMA R30, R49.reuse, R76, R30 ;  /* 0x0000004c311e7223 */ /* 0x040fe2000000001e */
[----:B------:R-:W-:Y:S01]  /*6e30*/  FFMA R35, R49, R77, R35 ;  /* 0x0000004d31237223 */ /* 0x000fe20000000023 */
[----:B------:R-:W-:Y:S01]  /*6e40*/  F2FP.BF16.F32.PACK_AB R24, R25, R24 ;  /* 0x000000181918723e */ /* 0x000fe200000010ff */
[----:B------:R1:W-:Y:S01]  /*6e50*/  STS.128 [R105+0x20], R16 ;  /* 0x0000201069007388 */ /* 0x0003e20000000c00 */
[----:B------:R-:W-:Y:S02]  /*6e60*/  F2FP.BF16.F32.PACK_AB R25, R31, R26 ;  /* 0x0000001a1f19723e */ /* 0x000fe400000010ff */
[----:B------:R-:W-:Y:S02]  /*6e70*/  F2FP.BF16.F32.PACK_AB R26, R29, R28 ;  /* 0x0000001c1d1a723e */ /* 0x000fe400000010ff */
[----:B------:R-:W-:Y:S02]  /*6e80*/  F2FP.BF16.F32.PACK_AB R27, R35, R30 ;  /* 0x0000001e231b723e */ /* 0x000fe400000010ff */
[----:B------:R-:W-:Y:S05]  /*6e90*/  IADD3 R0, PT, PT, R98, R106, RZ ;  /* 0x0000006a62007210 */ /* 0x000fea0007ffe0ff */
        /* <DEDUP_REMOVED lines=9> */
[----:B------:R-:W-:Y:S02]  /*6f30*/  UIADD3 UR10, UP0, UPT, UR54, 0x680, URZ ;  /* 0x00000680360a7890 */ /* 0x000fe4000ff1e0ff */
[----:B------:R-:W-:Y:S02]  /*6f40*/  UIADD3 UR5, UPT, UPT, UR41, 0x20, URZ ;  /* 0x0000002029057890 */ /* 0x000fe4000fffe0ff */
[----:B------:R-:W-:Y:S02]  /*6f50*/  UIADD3 UR4, UPT, UPT, UR48, 0x200, UR8 ;  /* 0x0000020030047890 */ /* 0x000fe4000fffe008 */
[----:B------:R-:W-:Y:S01]  /*6f60*/  UIADD3.X UR11, UPT, UPT, URZ, UR55, URZ, UP0, !UPT ;  /* 0x00000037ff0b7290 */ /* 0x000fe200087fe4ff */
[----:B------:R-:W-:Y:S01]  /*6f70*/  UMOV UR6, UR42 ;  /* 0x0000002a00067c82 */ /* 0x000fe20008000000 */
[----:B------:R-:W-:Y:S07]  /*6f80*/  UMOV UR7, UR36 ;  /* 0x0000002400077c82 */ /* 0x000fee0008000000 */
[----:B------:R2:W-:Y:S02]  /*6f90*/  UTMASTG.3D [UR4], [UR10] ;  /* 0x000000040a0073b5 */ /* 0x0005e40008010000 */
[----:B--2---:R0:W-:Y:S02]  /*6fa0*/  UTMACMDFLUSH ;  /* 0x00000000000079b7 */ /* 0x0041e40000000000 */
.L_x_105:
[----:B------:R-:W-:Y:S05]  /*6fb0*/  BSYNC.RECONVERGENT B0 ;  /* 0x0000000000007941 */ /* 0x000fea0003800200 */
.L_x_104:
[----:B------:R-:W-:Y:S01]  /*6fc0*/  UIADD3 UR43, UPT, UPT, UR43, 0x1, URZ ;  /* 0x000000012b2b7890 */ /* 0x000fe2000fffe0ff */
[----:B------:R-:W-:Y:S03]  /*6fd0*/  BSSY.RECONVERGENT B0, `(.L_x_106) ;  /* 0x0000008000007945 */ /* 0x000fe60003800200 */
[----:B------:R-:W-:Y:S04]  /*6fe0*/  UISETP.NE.AND UP0, UPT, UR43, 0x3, UPT ;  /* 0x000000032b00788c */ /* 0x000fe8000bf05270 */
[----:B------:R-:W-:Y:S02]  /*6ff0*/  UISETP.EQ.XOR UP1, UPT, UR40, 0x3, !UP0 ;  /* 0x000000032800788c */ /* 0x000fe4000c722a70 */
[----:B------:R-:W-:Y:S02]  /*7000*/  USEL UR56, UR43, URZ, UP0 ;  /* 0x000000ff2b387287 */ /* 0x000fe40008000000 */
[----:B------:R-:W-:Y:S04]  /*7010*/  USEL UR4, URZ, 0x1, !UP1 ;  /* 0x00000001ff047887 */ /* 0x000fe8000c800000 */
[----:B------:R-:W-:Y:S01]  /*7020*/  ULOP3.LUT UR51, UR51, UR4, URZ, 0x3c, !UPT ;  /* 0x0000000433337292 */ /* 0x000fe2000f8e3cff */
[----:B------:R-:W-:Y:S11]  /*7030*/  @P0 BRA `(.L_x_107) ;  /* 0x0000000000040947 */ /* 0x000ff60003800000 */
[----:B------:R-:W-:Y:S04]  /*7040*/  DEPBAR.LE SB0, 0x1 ;  /* 0x000080400000791a */ /* 0x000fe80000000000 */
.L_x_107:
[----:B------:R-:W-:Y:S05]  /*7050*/  BSYNC.RECONVERGENT B0 ;  /* 0x0000000000007941 */ /* 0x000fea0003800200 */
.L_x_106:
[----:B------:R-:W-:Y:S01]  /*7060*/  BAR.SYNC.DEFER_BLOCKING 0x1, 0x80 ;  /* 0x0042000000007b1d */ /* 0x000fe20000010000 */
[----:B------:R-:W-:Y:S01]  /*7070*/  UISETP.NE.AND UP0, UPT, UR50, -0x2, UPT ;  /* 0xfffffffe3200788c */ /* 0x000fe2000bf05270 */
[----:B------:R-:W-:Y:S08]  /*7080*/  IADD3 R45, PT, PT, R45, 0x1, RZ ;  /* 0x000000012d2d7810 */ /* 0x000ff00007ffe0ff */
[----:B------:R-:W-:Y:S05]  /*7090*/  BRA.U !UP0, `(.L_x_108) ;  /* 0x0000000108287547 */ /* 0x000fea000b800000 */
[----:B------:R-:W-:Y:S01]  /*70a0*/  ISETP.NE.AND P0, PT, R104, RZ, PT ;  /* 0x000000ff6800720c */ /* 0x000fe20003f05270 */
[----:B------:R-:W-:Y:S01]  /*70b0*/  IMAD.U32 R2, RZ, RZ, UR49 ;  /* 0x00000031ff027e24 */ /* 0x000fe2000f8e00ff */
[----:B------:R-:W-:Y:S01]  /*70c0*/  UIADD3 UR49, UPT, UPT, UR49, 0x1, URZ ;  /* 0x0000000131317890 */ /* 0x000fe2000fffe0ff */
[----:B-1----:R-:W-:Y:S03]  /*70d0*/  IMAD.U32 R0, RZ, RZ, UR37 ;  /* 0x00000025ff007e24 */ /* 0x002fe6000f8e00ff */
[----:B------:R-:W-:Y:S04]  /*70e0*/  UISETP.NE.AND UP0, UPT, UR49, 0x3, UPT ;  /* 0x000000033100788c */ /* 0x000fe8000bf05270 */
[----:B------:R-:W-:Y:S03]  /*70f0*/  USEL UR49, UR49, URZ, UP0 ;  /* 0x000000ff31317287 */ /* 0x000fe60008000000 */
[----:B------:R-:W-:Y:S05]  /*7100*/  @P0 LEA R2, R2, UR48, 0x3 ;  /* 0x0000003002020c11 */ /* 0x000fea000f8e18ff */
[----:B------:R-:W-:Y:S05]  /*7110*/  @P0 VIADD R2, R2, 0x48 ;  /* 0x0000004802020836 */ /* 0x000fea0000000000 */
[----:B------:R-:W-:Y:S04]  /*7120*/  @P0 PRMT R0, R0, 0x654, R2 ;  /* 0x0000065400000816 */ /* 0x000fe80000000002 */
[----:B------:R2:W-:Y:S03]  /*7130*/  @P0 SYNCS.ARRIVE.TRANS64.RED.A1T0 RZ, [R0+URZ], RZ ;  /* 0x000000ff00ff09a7 */ /* 0x0005e600081004ff */
.L_x_108:
[----:B------:R-:W-:Y:S01]  /*7140*/  ISETP.NE.AND P2, PT, R101, RZ, PT ;  /* 0x000000ff6500720c */ /* 0x000fe20003f45270 */
[----:B------:R-:W-:Y:S01]  /*7150*/  UIADD3 UR50, UPT, UPT, UR50, 0x2, URZ ;  /* 0x0000000232327890 */ /* 0x000fe2000fffe0ff */
[----:B------:R-:W-:Y:S01]  /*7160*/  ISETP.NE.AND P0, PT, R103, 0x2, PT ;  /* 0x000000026700780c */ /* 0x000fe20003f05270 */
[----:B------:R-:W-:Y:S01]  /*7170*/  IMAD.IADD R14, R43, 0x1, R86 ;  /* 0x000000012b0e7824 */ /* 0x000fe200078e0256 */
[----:B------:R-:W-:Y:S01]  /*7180*/  ISETP.NE.AND P1, PT, R45, 0x4, PT ;  /* 0x000000042d00780c */ /* 0x000fe20003f25270 */
[----:B------:R-:W-:Y:S01]  /*7190*/  IMAD.IADD R15, R44, 0x1, R87 ;  /* 0x000000012c0f7824 */ /* 0x000fe200078e0257 */
[----:B------:R-:W-:Y:S02]  /*71a0*/  SEL R2, RZ, 0x1, P0 ;  /* 0x00000001ff027807 */ /* 0x000fe40000000000 */
[----:B-12---:R-:W-:Y:S02]  /*71b0*/  SEL R0, RZ, 0x1, P1 ;  /* 0x00000001ff007807 */ /* 0x006fe40000800000 */
[----:B------:R-:W-:Y:S02]  /*71c0*/  LOP3.LUT R96, R96, R2, RZ, 0x3c, !PT ;  /* 0x0000000260607212 */ /* 0x000fe400078e3cff */
[----:B------:R-:W-:Y:S02]  /*71d0*/  LOP3.LUT R97, R97, R0, RZ, 0x3c, !PT ;  /* 0x0000000061617212 */ /* 0x000fe400078e3cff */
[----:B------:R-:W-:Y:S02]  /*71e0*/  @P2 R2UR UR36, R95 ;  /* 0x000000005f2422ca */ /* 0x000fe400000e0000 */
[----:B------:R-:W-:Y:S02]  /*71f0*/  SEL R103, R103, RZ, P0 ;  /* 0x000000ff67677207 */ /* 0x000fe40000000000 */
[----:B------:R-:W-:Y:S01]  /*7200*/  SEL R45, R45, RZ, P1 ;  /* 0x000000ff2d2d7207 */ /* 0x000fe20000800000 */
[----:B------:R-:W-:Y:S10]  /*7210*/  @P2 BRA `(.L_x_109) ;  /* 0xffffffd800042947 */ /* 0x000ff4000383ffff */
[----:B------:R-:W-:-:S09]  /*7220*/  UISETP.NE.AND UP0, UPT, UR53, URZ, UPT ;  /* 0x000000ff3500728c */ /* 0x000fd2000bf05270 */
[----:B------:R-:W-:Y:S05]  /*7230*/  BRA.U !UP0, `(.L_x_110) ;  /* 0x0000000108487547 */ /* 0x000fea000b800000 */
[----:B------:R-:W1:Y:S02]  /*7240*/  LDCU.64 UR4, c[0x0][0x890] ;  /* 0x00011200ff0477ac */ /* 0x000e640008000a00 */
[----:B-1----:R-:W-:-:S04]  /*7250*/  UISETP.NE.U32.AND UP0, UPT, UR4, URZ, UPT ;  /* 0x000000ff0400728c */ /* 0x002fc8000bf05070 */
[----:B------:R-:W-:-:S09]  /*7260*/  UISETP.NE.AND.EX UP0, UPT, UR5, URZ, UPT, UP0 ;  /* 0x000000ff0500728c */ /* 0x000fd2000bf05300 */
[----:B------:R-:W-:Y:S05]  /*7270*/  BRA.U UP0, `(.L_x_111) ;  /* 0x00000001000c7547 */ /* 0x000fea000b800000 */
[----:B------:R-:W-:-:S13]  /*7280*/  FSETP.NEU.AND P0, PT, R49, RZ, PT ;  /* 0x000000ff3100720b */ /* 0x000fda0003f0d000 */
[----:B------:R-:W-:Y:S05]  /*7290*/  @!P0 EXIT ;  /* 0x000000000000894d */ /* 0x000fea0003800000 */
[----:B------:R-:W-:Y:S05]  /*72a0*/  BRA `(.L_x_110) ;  /* 0x00000000002c7947 */ /* 0x000fea0003800000 */
.L_x_111:
[----:B------:R-:W-:Y:S01]  /*72b0*/  ISETP.NE.AND P0, PT, R102, RZ, PT ;  /* 0x000000ff6600720c */ /* 0x000fe20003f05270 */
[----:B------:R-:W-:-:S12]  /*72c0*/  BSSY.RECONVERGENT B0, `(.L_x_110) ;  /* 0x0000009000007945 */ /* 0x000fd80003800200 */
[----:B------:R-:W-:Y:S05]  /*72d0*/  @P0 BRA `(.L_x_112) ;  /* 0x0000000000140947 */ /* 0x000fea0003800000 */
[----:B------:R-:W1:Y:S02]  /*72e0*/  LDCU.64 UR4, c[0x0][0x888] ;  /* 0x00011100ff0477ac */ /* 0x000e640008000a00 */
[----:B-1----:R-:W-:-:S04]  /*72f0*/  ISETP.NE.U32.AND P0, PT, RZ, UR4, PT ;  /* 0x00000004ff007c0c */ /* 0x002fc8000bf05070 */
[----:B------:R-:W-:-:S13]  /*7300*/  ISETP.NE.AND.EX P0, PT, RZ, UR5, PT, P0 ;  /* 0x00000005ff007c0c */ /* 0x000fda000bf05300 */
[----:B------:R-:W-:Y:S05]  /*7310*/  @!P0 EXIT ;  /* 0x000000000000894d */ /* 0x000fea0003800000 */
[----:B------:R-:W-:Y:S05]  /*7320*/  BRA `(.L_x_113) ;  /* 0x0000000000087947 */ /* 0x000fea0003800000 */
.L_x_112:
[----:B------:R-:W-:-:S13]  /*7330*/  FSETP.NEU.AND P0, PT, R49, RZ, PT ;  /* 0x000000ff3100720b */ /* 0x000fda0003f0d000 */
[----:B------:R-:W-:Y:S05]  /*7340*/  @!P0 EXIT ;  /* 0x000000000000894d */ /* 0x000fea0003800000 */
.L_x_113:
[----:B------:R-:W-:Y:S05]  /*7350*/  BSYNC.RECONVERGENT B0 ;  /* 0x0000000000007941 */ /* 0x000fea0003800200 */
.L_x_110:
[----:B------:R-:W-:Y:S01]  /*7360*/  ULEA UR4, UR49, UR48, 0x3 ;  /* 0x0000003031047291 */ /* 0x000fe2000f8e18ff */
[----:B------:R-:W-:-:S04]  /*7370*/  DEPBAR.LE SB0, 0x0 ;  /* 0x000080000000791a */ /* 0x000fc80000000000 */
[----:B------:R-:W-:-:S04]  /*7380*/  UIADD3 UR4, UPT, UPT, UR4, 0x48, URZ ;  /* 0x0000004804047890 */ /* 0x000fc8000fffe0ff */
[----:B------:R-:W-:-:S09]  /*7390*/  UPRMT UR4, UR37, 0x654, UR4 ;  /* 0x0000065425047896 */ /* 0x000fd20008000004 */
[----:B------:R-:W-:Y:S01]  /*73a0*/  SYNCS.ARRIVE.TRANS64.RED.A1T0 RZ, [UR4], RZ ;  /* 0x000000ffffff79a7 */ /* 0x000fe20008100404 */
[----:B------:R-:W-:Y:S05]  /*73b0*/  EXIT ;  /* 0x000000000000794d */ /* 0x000fea0003800000 */
.L_x_19:
[----:B--2---:R2:W1:Y:S02]  /*73c0*/  SYNCS.PHASECHK.TRANS64.TRYWAIT P0, [R2+URZ+0xe0], R3 ;  /* 0x0000e003020075a7 */ /* 0x00446400080011ff */
[----:B-1----:R-:W-:Y:S05]  /*73d0*/  @!P0 NANOSLEEP.SYNCS 0x989680 ;  /* 0x009896800000895d */ /* 0x002fea0003900000 */
[----:B------:R-:W1:Y:S02]  /*73e0*/  @!P0 SYNCS.PHASECHK.TRANS64 P0, [R2+URZ+0xe0], R3 ;  /* 0x0000e003020085a7 */ /* 0x000e6400080010ff */
[----:B-1----:R-:W-:Y:S05]  /*73f0*/  @!P0 BRA `(.L_x_19) ;  /* 0xfffffffc00f08947 */ /* 0x002fea000383ffff */
[----:B------:R-:W-:Y:S05]  /*7400*/  BRA `(.L_x_114) ;  /* 0xffffffa000647947 */ /* 0x000fea000383ffff */
.L_x_22:
[----:B-1----:R-:W-:-:S07]  /*7410*/  MOV R2, UR33 ;  /* 0x0000002100027c02 */ /* 0x002fce0008000f00 */
.L_x_115:
[----:B-1----:R1:W2:Y:S02]  /*7420*/  SYNCS.PHASECHK.TRANS64.TRYWAIT P0, [R2+URZ+0x18], R4 ;  /* 0x00001804020075a7 */ /* 0x0022a400080011ff */
[----:B--2---:R-:W-:Y:S05]  /*7430*/  @!P0 NANOSLEEP.SYNCS 0x989680 ;  /* 0x009896800000895d */ /* 0x004fea0003900000 */
[----:B------:R-:W2:Y:S02]  /*7440*/  @!P0 SYNCS.PHASECHK.TRANS64 P0, [R2+URZ+0x18], R4 ;  /* 0x00001804020085a7 */ /* 0x000ea400080010ff */
[----:B--2---:R-:W-:Y:S05]  /*7450*/  @!P0 BRA `(.L_x_115) ;  /* 0xfffffffc00f08947 */ /* 0x004fea000383ffff */
[----:B------:R-:W-:Y:S05]  /*7460*/  BRA `(.L_x_21) ;  /* 0xffffffa000b47947 */ /* 0x000fea000383ffff */
.L_x_28:
[----:B-1----:R-:W-:-:S07]  /*7470*/  MOV R2, UR17 ;  /* 0x0000001100027c02 */ /* 0x002fce0008000f00 */
.L_x_116:
[----:B-1----:R1:W2:Y:S02]  /*7480*/  SYNCS.PHASECHK.TRANS64.TRYWAIT P0, [R2+URZ+0x18], R4 ;  /* 0x00001804020075a7 */ /* 0x0022a400080011ff */
[----:B--2---:R-:W-:Y:S05]  /*7490*/  @!P0 NANOSLEEP.SYNCS 0x989680 ;  /* 0x009896800000895d */ /* 0x004fea0003900000 */
[----:B------:R-:W2:Y:S02]  /*74a0*/  @!P0 SYNCS.PHASECHK.TRANS64 P0, [R2+URZ+0x18], R4 ;  /* 0x00001804020085a7 */ /* 0x000ea400080010ff */
[----:B--2---:R-:W-:Y:S05]  /*74b0*/  @!P0 BRA `(.L_x_116) ;  /* 0xfffffffc00f08947 */ /* 0x004fea000383ffff */
[----:B------:R-:W-:Y:S05]  /*74c0*/  BRA `(.L_x_27) ;  /* 0xffffffa4005c7947 */ /* 0x000fea000383ffff */
.L_x_32:
[----:B-1----:R1:W2:Y:S02]  /*74d0*/  SYNCS.PHASECHK.TRANS64.TRYWAIT P0, [R2+URZ+0x70], R3 ;  /* 0x00007003020075a7 */ /* 0x0022a400080011ff */
[----:B--2---:R-:W-:Y:S05]  /*74e0*/  @!P0 NANOSLEEP.SYNCS 0x989680 ;  /* 0x009896800000895d */ /* 0x004fea0003900000 */
[----:B------:R-:W2:Y:S02]  /*74f0*/  @!P0 SYNCS.PHASECHK.TRANS64 P0, [R2+URZ+0x70], R3 ;  /* 0x00007003020085a7 */ /* 0x000ea400080010ff */
[----:B--2---:R-:W-:Y:S05]  /*7500*/  @!P0 BRA `(.L_x_32) ;  /* 0xfffffffc00f08947 */ /* 0x004fea000383ffff */
[----:B------:R-:W-:Y:S05]  /*7510*/  BRA `(.L_x_117) ;  /* 0xffffffa400ec7947 */ /* 0x000fea000383ffff */
.L_x_36:
[----:B----4-:R-:W-:-:S07]  /*7520*/  MOV R0, UR5 ;  /* 0x0000000500007c02 */ /* 0x010fce0008000f00 */
.L_x_118:
[----:B-1----:R1:W2:Y:S02]  /*7530*/  SYNCS.PHASECHK.TRANS64.TRYWAIT P0, [R0+URZ], R2 ;  /* 0x00000002000075a7 */ /* 0x0022a400080011ff */
[----:B--2---:R-:W-:Y:S05]  /*7540*/  @!P0 NANOSLEEP.SYNCS 0x989680 ;  /* 0x009896800000895d */ /* 0x004fea0003900000 */
[----:B------:R-:W2:Y:S02]  /*7550*/  @!P0 SYNCS.PHASECHK.TRANS64 P0, [R0+URZ], R2 ;  /* 0x00000002000085a7 */ /* 0x000ea400080010ff */
[----:B--2---:R-:W-:Y:S05]  /*7560*/  @!P0 BRA `(.L_x_118) ;  /* 0xfffffffc00f08947 */ /* 0x004fea000383ffff */
[----:B------:R-:W-:Y:S05]  /*7570*/  BRA `(.L_x_119) ;  /* 0xffffffac005c7947 */ /* 0x000fea000383ffff */
.L_x_37:
[----:B----4-:R-:W-:-:S07]  /*7580*/  MOV R0, UR5 ;  /* 0x0000000500007c02 */ /* 0x010fce0008000f00 */
.L_x_120:
[----:B-1----:R1:W2:Y:S02]  /*7590*/  SYNCS.PHASECHK.TRANS64.TRYWAIT P0, [R0+URZ], R2 ;  /* 0x00000002000075a7 */ /* 0x0022a400080011ff */
[----:B--2---:R-:W-:Y:S05]  /*75a0*/  @!P0 NANOSLEEP.SYNCS 0x989680 ;  /* 0x009896800000895d */ /* 0x004fea0003900000 */
[----:B------:R-:W2:Y:S02]  /*75b0*/  @!P0 SYNCS.PHASECHK.TRANS64 P0, [R0+URZ], R2 ;  /* 0x00000002000085a7 */ /* 0x000ea400080010ff */
[----:B--2---:R-:W-:Y:S05]  /*75c0*/  @!P0 BRA `(.L_x_120) ;  /* 0xfffffffc00f08947 */ /* 0x004fea000383ffff */
[----:B------:R-:W-:Y:S05]  /*75d0*/  BRA `(.L_x_121) ;  /* 0xffffffac00687947 */ /* 0x000fea000383ffff */
.L_x_40:
[----:B-1----:R1:W2:Y:S02]  /*75e0*/  SYNCS.PHASECHK.TRANS64.TRYWAIT P0, [R0+URZ+0xd0], R4 ;  /* 0x0000d004000075a7 */ /* 0x0022a400080011ff */
[----:B--2---:R-:W-:Y:S05]  /*75f0*/  @!P0 NANOSLEEP.SYNCS 0x989680 ;  /* 0x009896800000895d */ /* 0x004fea0003900000 */
[----:B------:R-:W2:Y:S02]  /*7600*/  @!P0 SYNCS.PHASECHK.TRANS64 P0, [R0+URZ+0xd0], R4 ;  /* 0x0000d004000085a7 */ /* 0x000ea400080010ff */
[----:B--2---:R-:W-:Y:S05]  /*7610*/  @!P0 BRA `(.L_x_40) ;  /* 0xfffffffc00f08947 */ /* 0x004fea000383ffff */
[----:B------:R-:W-:Y:S05]  /*7620*/  BRA `(.L_x_122) ;  /* 0xffffffac00c47947 */ /* 0x000fea000383ffff */
.L_x_41:
[----:B------:R-:W-:-:S07]  /*7630*/  MOV R0, UR5 ;  /* 0x0000000500007c02 */ /* 0x000fce0008000f00 */
.L_x_123:
[----:B-1----:R1:W2:Y:S02]  /*7640*/  SYNCS.PHASECHK.TRANS64.TRYWAIT P0, [R0+URZ+0x80], R5 ;  /* 0x00008005000075a7 */ /* 0x0022a400080011ff */
[----:B--2---:R-:W-:Y:S05]  /*7650*/  @!P0 NANOSLEEP.SYNCS 0x989680 ;  /* 0x009896800000895d */ /* 0x004fea0003900000 */
[----:B------:R-:W2:Y:S02]  /*7660*/  @!P0 SYNCS.PHASECHK.TRANS64 P0, [R0+URZ+0x80], R5 ;  /* 0x00008005000085a7 */ /* 0x000ea400080010ff */
[----:B--2---:R-:W-:Y:S05]  /*7670*/  @!P0 BRA `(.L_x_123) ;  /* 0xfffffffc00f08947 */ /* 0x004fea000383ffff */
[----:B------:R-:W-:Y:S05]  /*7680*/  BRA `(.L_x_124) ;  /* 0xffffffac00d47947 */ /* 0x000fea000383ffff */
.L_x_42:
[----:B-1----:R1:W2:Y:S02]  /*7690*/  SYNCS.PHASECHK.TRANS64.TRYWAIT P1, [R0+URZ+0x70], R4 ;  /* 0x00007004000075a7 */ /* 0x0022a400080211ff */
[----:B--2---:R-:W-:Y:S05]  /*76a0*/  @!P1 NANOSLEEP.SYNCS 0x989680 ;  /* 0x009896800000995d */ /* 0x004fea0003900000 */
[----:B------:R-:W2:Y:S02]  /*76b0*/  @!P1 SYNCS.PHASECHK.TRANS64 P1, [R0+URZ+0x70], R4 ;  /* 0x00007004000095a7 */ /* 0x000ea400080210ff */
[----:B--2---:R-:W-:Y:S05]  /*76c0*/  @!P1 BRA `(.L_x_42) ;  /* 0xfffffffc00f09947 */ /* 0x004fea000383ffff */
[----:B------:R-:W-:Y:S05]  /*76d0*/  BRA `(.L_x_125) ;  /* 0xffffffb000047947 */ /* 0x000fea000383ffff */
.L_x_45:
[----:B------:R-:W-:-:S07]  /*76e0*/  MOV R0, UR5 ;  /* 0x0000000500007c02 */ /* 0x000fce0008000f00 */
.L_x_126:
[----:B-1----:R1:W2:Y:S02]  /*76f0*/  SYNCS.PHASECHK.TRANS64.TRYWAIT P0, [R0+URZ+0x80], R2 ;  /* 0x00008002000075a7 */ /* 0x0022a400080011ff */
[----:B--2---:R-:W-:Y:S05]  /*7700*/  @!P0 NANOSLEEP.SYNCS 0x989680 ;  /* 0x009896800000895d */ /* 0x004fea0003900000 */
[----:B------:R-:W2:Y:S02]  /*7710*/  @!P0 SYNCS.PHASECHK.TRANS64 P0, [R0+URZ+0x80], R2 ;  /* 0x00008002000085a7 */ /* 0x000ea400080010ff */
[----:B--2---:R-:W-:Y:S05]  /*7720*/  @!P0 BRA `(.L_x_126) ;  /* 0xfffffffc00f08947 */ /* 0x004fea000383ffff */
[----:B------:R-:W-:Y:S05]  /*7730*/  BRA `(.L_x_44) ;  /* 0xffffffb000587947 */ /* 0x000fea000383ffff */
.L_x_52:
[----:B-1----:R1:W2:Y:S02]  /*7740*/  SYNCS.PHASECHK.TRANS64.TRYWAIT P1, [R0+URZ+0x70], R2 ;  /* 0x00007002000075a7 */ /* 0x0022a400080211ff */
[----:B--2---:R-:W-:Y:S05]  /*7750*/  @!P1 NANOSLEEP.SYNCS 0x989680 ;  /* 0x009896800000995d */ /* 0x004fea0003900000 */
[----:B------:R-:W2:Y:S02]  /*7760*/  @!P1 SYNCS.PHASECHK.TRANS64 P1, [R0+URZ+0x70], R2 ;  /* 0x00007002000095a7 */ /* 0x000ea400080210ff */
[----:B--2---:R-:W-:Y:S05]  /*7770*/  @!P1 BRA `(.L_x_52) ;  /* 0xfffffffc00f09947 */ /* 0x004fea000383ffff */
[----:B------:R-:W-:Y:S05]  /*7780*/  BRA `(.L_x_127) ;  /* 0xffffffb400c87947 */ /* 0x000fea000383ffff */
.L_x_53:
[----:B------:R-:W-:-:S07]  /*7790*/  MOV R2, UR7 ;  /* 0x0000000700027c02 */ /* 0x000fce0008000f00 */
.L_x_128:
[----:B-1----:R1:W2:Y:S02]  /*77a0*/  SYNCS.PHASECHK.TRANS64.TRYWAIT P0, [R2+URZ+0xb0], R0 ;  /* 0x0000b000020075a7 */ /* 0x0022a400080011ff */
[----:B--2---:R-:W-:Y:S05]  /*77b0*/  @!P0 NANOSLEEP.SYNCS 0x989680 ;  /* 0x009896800000895d */ /* 0x004fea0003900000 */
[----:B------:R-:W2:Y:S02]  /*77c0*/  @!P0 SYNCS.PHASECHK.TRANS64 P0, [R2+URZ+0xb0], R0 ;  /* 0x0000b000020085a7 */ /* 0x000ea400080010ff */
[----:B--2---:R-:W-:Y:S05]  /*77d0*/  @!P0 BRA `(.L_x_128) ;  /* 0xfffffffc00f08947 */ /* 0x004fea000383ffff */
[----:B------:R-:W-:Y:S05]  /*77e0*/  BRA `(.L_x_129) ;  /* 0xffffffb800007947 */ /* 0x000fea000383ffff */
.L_x_56:
[----:B------:R-:W-:Y:S07]  /*77f0*/  MOV R0, UR6 ;  /* 0x0000000600007c02 */ /* 0x000fee0008000f00 */
.L_x_130:
[----:B-1----:R1:W2:Y:S02]  /*7800*/  SYNCS.PHASECHK.TRANS64.TRYWAIT P0, [R0+URZ], R2 ;  /* 0x00000002000075a7 */ /* 0x0022a400080011ff */
[----:B--2---:R-:W-:Y:S05]  /*7810*/  @!P0 NANOSLEEP.SYNCS 0x989680 ;  /* 0x009896800000895d */ /* 0x004fea0003900000 */
[----:B------:R-:W2:Y:S02]  /*7820*/  @!P0 SYNCS.PHASECHK.TRANS64 P0, [R0+URZ], R2 ;  /* 0x00000002000085a7 */ /* 0x000ea400080010ff */
[----:B--2---:R-:W-:Y:S05]  /*7830*/  @!P0 BRA `(.L_x_130) ;  /* 0xfffffffc00f08947 */ /* 0x004fea000383ffff */
[----:B------:R-:W-:Y:S05]  /*7840*/  BRA `(.L_x_55) ;  /* 0xffffffb8001c7947 */ /* 0x000fea000383ffff */
.L_x_59:
[----:B------:R-:W-:-:S07]  /*7850*/  MOV R0, UR6 ;  /* 0x0000000600007c02 */ /* 0x000fce0008000f00 */
.L_x_131:
[----:B--2---:R2:W4:Y:S02]  /*7860*/  SYNCS.PHASECHK.TRANS64.TRYWAIT P0, [R0+URZ], R2 ;  /* 0x00000002000075a7 */ /* 0x00452400080011ff */
[----:B----4-:R-:W-:Y:S05]  /*7870*/  @!P0 NANOSLEEP.SYNCS 0x989680 ;  /* 0x009896800000895d */ /* 0x010fea0003900000 */
[----:B------:R-:W4:Y:S02]  /*7880*/  @!P0 SYNCS.PHASECHK.TRANS64 P0, [R0+URZ], R2 ;  /* 0x00000002000085a7 */ /* 0x000f2400080010ff */
[----:B----4-:R-:W-:Y:S05]  /*7890*/  @!P0 BRA `(.L_x_131) ;  /* 0xfffffffc00f08947 */ /* 0x010fea000383ffff */
[----:B------:R-:W-:Y:S05]  /*78a0*/  BRA `(.L_x_132) ;  /* 0xffffffb800f87947 */ /* 0x000fea000383ffff */
.L_x_60:
[----:B------:R-:W-:-:S07]  /*78b0*/  MOV R0, UR6 ;  /* 0x0000000600007c02 */ /* 0x000fce0008000f00 */
.L_x_133:
[----:B-1----:R1:W2:Y:S02]  /*78c0*/  SYNCS.PHASECHK.TRANS64.TRYWAIT P0, [R0+URZ], R3 ;  /* 0x00000003000075a7 */ /* 0x0022a400080011ff */
[----:B--2---:R-:W-:Y:S05]  /*78d0*/  @!P0 NANOSLEEP.SYNCS 0x989680 ;  /* 0x009896800000895d */ /* 0x004fea0003900000 */
[----:B------:R-:W2:Y:S02]  /*78e0*/  @!P0 SYNCS.PHASECHK.TRANS64 P0, [R0+URZ], R3 ;  /* 0x00000003000085a7 */ /* 0x000ea400080010ff */
[----:B--2---:R-:W-:Y:S05]  /*78f0*/  @!P0 BRA `(.L_x_133) ;  /* 0xfffffffc00f08947 */ /* 0x004fea000383ffff */
[----:B------:R-:W-:Y:S05]  /*7900*/  BRA `(.L_x_134) ;  /* 0xffffffbc00047947 */ /* 0x000fea000383ffff */
.L_x_61:
[----:B------:R-:W-:-:S07]  /*7910*/  MOV R0, UR6 ;  /* 0x0000000600007c02 */ /* 0x000fce0008000f00 */
.L_x_135:
[----:B-1----:R1:W2:Y:S02]  /*7920*/  SYNCS.PHASECHK.TRANS64.TRYWAIT P0, [R0+URZ], R3 ;  /* 0x00000003000075a7 */ /* 0x0022a400080011ff */
[----:B--2---:R-:W-:Y:S05]  /*7930*/  @!P0 NANOSLEEP.SYNCS 0x989680 ;  /* 0x009896800000895d */ /* 0x004fea0003900000 */
[----:B------:R-:W2:Y:S02]  /*7940*/  @!P0 SYNCS.PHASECHK.TRANS64 P0, [R0+URZ], R3 ;  /* 0x00000003000085a7 */ /* 0x000ea400080010ff */
[----:B--2---:R-:W-:Y:S05]  /*7950*/  @!P0 BRA `(.L_x_135) ;  /* 0xfffffffc00f08947 */ /* 0x004fea000383ffff */
[----:B------:R-:W-:Y:S05]  /*7960*/  BRA `(.L_x_136) ;  /* 0xffffffbc00107947 */ /* 0x000fea000383ffff */
.L_x_62:
[----:B-1----:R-:W-:-:S07]  /*7970*/  MOV R0, UR7 ;  /* 0x0000000700007c02 */ /* 0x002fce0008000f00 */
.L_x_137:
[----:B-1----:R1:W2:Y:S02]  /*7980*/  SYNCS.PHASECHK.TRANS64.TRYWAIT P0, [R0+URZ], R2 ;  /* 0x00000002000075a7 */ /* 0x0022a400080011ff */
[----:B--2---:R-:W-:Y:S05]  /*7990*/  @!P0 NANOSLEEP.SYNCS 0x989680 ;  /* 0x009896800000895d */ /* 0x004fea0003900000 */
[----:B------:R-:W2:Y:S02]  /*79a0*/  @!P0 SYNCS.PHASECHK.TRANS64 P0, [R0+URZ], R2 ;  /* 0x00000002000085a7 */ /* 0x000ea400080010ff */
[----:B--2---:R-:W-:Y:S05]  /*79b0*/  @!P0 BRA `(.L_x_137) ;  /* 0xfffffffc00f08947 */ /* 0x004fea000383ffff */
[----:B------:R-:W-:Y:S05]  /*79c0*/  BRA `(.L_x_138) ;  /* 0xffffffbc001c7947 */ /* 0x000fea000383ffff */
.L_x_67:
[----:B--2---:R2:W3:Y:S02]  /*79d0*/  SYNCS.PHASECHK.TRANS64.TRYWAIT P0, [R0+URZ+0x70], R2 ;  /* 0x00007002000075a7 */ /* 0x0044e400080011ff */
[----:B---3--:R-:W-:Y:S05]  /*79e0*/  @!P0 NANOSLEEP.SYNCS 0x989680 ;  /* 0x009896800000895d */ /* 0x008fea0003900000 */
[----:B------:R-:W3:Y:S02]  /*79f0*/  @!P0 SYNCS.PHASECHK.TRANS64 P0, [R0+URZ+0x70], R2 ;  /* 0x00007002000085a7 */ /* 0x000ee400080010ff */
[----:B---3--:R-:W-:Y:S05]  /*7a00*/  @!P0 BRA `(.L_x_67) ;  /* 0xfffffffc00f08947 */ /* 0x008fea000383ffff */
[----:B------:R-:W-:Y:S05]  /*7a10*/  BRA `(.L_x_139) ;  /* 0xffffffc000187947 */ /* 0x000fea000383ffff */
.L_x_70:
[----:B------:R-:W-:Y:S07]  /*7a20*/  MOV R0, UR7 ;  /* 0x0000000700007c02 */ /* 0x000fee0008000f00 */
.L_x_140:
[----:B--2---:R2:W3:Y:S02]  /*7a30*/  SYNCS.PHASECHK.TRANS64.TRYWAIT P0, [R0+URZ+0x68], R2 ;  /* 0x00006802000075a7 */ /* 0x0044e400080011ff */
[----:B---3--:R-:W-:Y:S05]  /*7a40*/  @!P0 NANOSLEEP.SYNCS 0x989680 ;  /* 0x009896800000895d */ /* 0x008fea0003900000 */
[----:B------:R-:W3:Y:S02]  /*7a50*/  @!P0 SYNCS.PHASECHK.TRANS64 P0, [R0+URZ+0x68], R2 ;  /* 0x00006802000085a7 */ /* 0x000ee400080010ff */
[----:B---3--:R-:W-:Y:S05]  /*7a60*/  @!P0 BRA `(.L_x_140) ;  /* 0xfffffffc00f08947 */ /* 0x008fea000383ffff */
[----:B------:R-:W-:Y:S05]  /*7a70*/  BRA `(.L_x_69) ;  /* 0xffffffc000f87947 */ /* 0x000fea000383ffff */
.L_x_73:
[----:B------:R-:W-:Y:S07]  /*7a80*/  MOV R0, UR15 ;  /* 0x0000000f00007c02 */ /* 0x000fee0008000f00 */
.L_x_141:
[----:B-1----:R1:W2:Y:S02]  /*7a90*/  SYNCS.PHASECHK.TRANS64.TRYWAIT P0, [R0+URZ+0x48], R9 ;  /* 0x00004809000075a7 */ /* 0x0022a400080011ff */
[----:B--2---:R-:W-:Y:S05]  /*7aa0*/  @!P0 NANOSLEEP.SYNCS 0x989680 ;  /* 0x009896800000895d */ /* 0x004fea0003900000 */
[----:B------:R-:W2:Y:S02]  /*7ab0*/  @!P0 SYNCS.PHASECHK.TRANS64 P0, [R0+URZ+0x48], R9 ;  /* 0x00004809000085a7 */ /* 0x000ea400080010ff */
[----:B--2---:R-:W-:Y:S05]  /*7ac0*/  @!P0 BRA `(.L_x_141) ;  /* 0xfffffffc00f08947 */ /* 0x004fea000383ffff */
[----:B------:R-:W-:Y:S05]  /*7ad0*/  BRA `(.L_x_142) ;  /* 0xffffffc400707947 */ /* 0x000fea000383ffff */
.L_x_74:
[----:B------:R-:W-:Y:S07]  /*7ae0*/  MOV R0, UR13 ;  /* 0x0000000d00007c02 */ /* 0x000fee0008000f00 */
.L_x_143:
[----:B-1----:R1:W2:Y:S02]  /*7af0*/  SYNCS.PHASECHK.TRANS64.TRYWAIT P0, [R0+URZ+0x48], R14 ;  /* 0x0000480e000075a7 */ /* 0x0022a400080011ff */
[----:B--2---:R-:W-:Y:S05]  /*7b00*/  @!P0 NANOSLEEP.SYNCS 0x989680 ;  /* 0x009896800000895d */ /* 0x004fea0003900000 */
[----:B------:R-:W2:Y:S02]  /*7b10*/  @!P0 SYNCS.PHASECHK.TRANS64 P0, [R0+URZ+0x48], R14 ;  /* 0x0000480e000085a7 */ /* 0x000ea400080010ff */
[----:B--2---:R-:W-:Y:S05]  /*7b20*/  @!P0 BRA `(.L_x_143) ;  /* 0xfffffffc00f08947 */ /* 0x004fea000383ffff */
[----:B------:R-:W-:Y:S05]  /*7b30*/  BRA `(.L_x_144) ;  /* 0xffffffc800107947 */ /* 0x000fea000383ffff */
.L_x_76:
[----:B------:R-:W-:-:S07]  /*7b40*/  MOV R0, UR4 ;  /* 0x0000000400007c02 */ /* 0x000fce0008000f00 */
.L_x_145:
[----:B-1----:R1:W3:Y:S02]  /*7b50*/  SYNCS.PHASECHK.TRANS64.TRYWAIT P0, [R0+URZ], R2 ;  /* 0x00000002000075a7 */ /* 0x0022e400080011ff */
[----:B---3--:R-:W-:Y:S05]  /*7b60*/  @!P0 NANOSLEEP.SYNCS 0x989680 ;  /* 0x009896800000895d */ /* 0x008fea0003900000 */
[----:B------:R-:W3:Y:S02]  /*7b70*/  @!P0 SYNCS.PHASECHK.TRANS64 P0, [R0+URZ], R2 ;  /* 0x00000002000085a7 */ /* 0x000ee400080010ff */
[----:B---3--:R-:W-:Y:S05]  /*7b80*/  @!P0 BRA `(.L_x_145) ;  /* 0xfffffffc00f08947 */ /* 0x008fea000383ffff */
[----:B------:R-:W-:Y:S05]  /*7b90*/  BRA `(.L_x_146) ;  /* 0xffffffc8009c7947 */ /* 0x000fea000383ffff */
.L_x_77:
[----:B------:R-:W-:-:S07]  /*7ba0*/  MOV R0, UR4 ;  /* 0x0000000400007c02 */ /* 0x000fce0008000f00 */
.L_x_147:
[----:B-1----:R1:W3:Y:S02]  /*7bb0*/  SYNCS.PHASECHK.TRANS64.TRYWAIT P0, [R0+URZ], R2 ;  /* 0x00000002000075a7 */ /* 0x0022e400080011ff */
[----:B---3--:R-:W-:Y:S05]  /*7bc0*/  @!P0 NANOSLEEP.SYNCS 0x989680 ;  /* 0x009896800000895d */ /* 0x008fea0003900000 */
[----:B------:R-:W3:Y:S02]  /*7bd0*/  @!P0 SYNCS.PHASECHK.TRANS64 P0, [R0+URZ], R2 ;  /* 0x00000002000085a7 */ /* 0x000ee400080010ff */
[----:B---3--:R-:W-:Y:S05]  /*7be0*/  @!P0 BRA `(.L_x_147) ;  /* 0xfffffffc00f08947 */ /* 0x008fea000383ffff */
[----:B------:R-:W-:Y:S05]  /*7bf0*/  BRA `(.L_x_148) ;  /* 0xffffffc800a87947 */ /* 0x000fea000383ffff */
.L_x_79:
[----:B--2---:R2:W4:Y:S02]  /*7c00*/  SYNCS.PHASECHK.TRANS64.TRYWAIT P0, [R0+URZ+0x70], R2 ;  /* 0x00007002000075a7 */ /* 0x00452400080011ff */
[----:B----4-:R-:W-:Y:S05]  /*7c10*/  @!P0 NANOSLEEP.SYNCS 0x989680 ;  /* 0x009896800000895d */ /* 0x010fea0003900000 */
[----:B------:R-:W4:Y:S02]  /*7c20*/  @!P0 SYNCS.PHASECHK.TRANS64 P0, [R0+URZ+0x70], R2 ;  /* 0x00007002000085a7 */ /* 0x000f2400080010ff */
[----:B----4-:R-:W-:Y:S05]  /*7c30*/  @!P0 BRA `(.L_x_79) ;  /* 0xfffffffc00f08947 */ /* 0x010fea000383ffff */
[----:B------:R-:W-:Y:S05]  /*7c40*/  BRA `(.L_x_149) ;  /* 0xffffffcc008c7947 */ /* 0x000fea000383ffff */
.L_x_89:
[----:B-1----:R1:W3:Y:S02]  /*7c50*/  SYNCS.PHASECHK.TRANS64.TRYWAIT P1, [R0+URZ+0x30], R3 ;  /* 0x00003003000075a7 */ /* 0x0022e400080211ff */
[----:B---3--:R-:W-:Y:S05]  /*7c60*/  @!P1 NANOSLEEP.SYNCS 0x989680 ;  /* 0x009896800000995d */ /* 0x008fea0003900000 */
[----:B------:R-:W3:Y:S02]  /*7c70*/  @!P1 SYNCS.PHASECHK.TRANS64 P1, [R0+URZ+0x30], R3 ;  /* 0x00003003000095a7 */ /* 0x000ee400080210ff */
[----:B---3--:R-:W-:Y:S05]  /*7c80*/  @!P1 BRA `(.L_x_89) ;  /* 0xfffffffc00f09947 */ /* 0x008fea000383ffff */
[----:B------:R-:W-:Y:S05]  /*7c90*/  BRA `(.L_x_88) ;  /* 0xffffffd800bc7947 */ /* 0x000fea000383ffff */
.L_x_91:
[----:B-1----:R1:W4:Y:S02]  /*7ca0*/  SYNCS.PHASECHK.TRANS64.TRYWAIT P0, [R73+URZ+0x90], R2 ;  /* 0x00009002490075a7 */ /* 0x00232400080011ff */
[----:B----4-:R-:W-:Y:S05]  /*7cb0*/  @!P0 NANOSLEEP.SYNCS 0x989680 ;  /* 0x009896800000895d */ /* 0x010fea0003900000 */
[----:B------:R-:W4:Y:S02]  /*7cc0*/  @!P0 SYNCS.PHASECHK.TRANS64 P0, [R73+URZ+0x90], R2 ;  /* 0x00009002490085a7 */ /* 0x000f2400080010ff */
[----:B----4-:R-:W-:Y:S05]  /*7cd0*/  @!P0 BRA `(.L_x_91) ;  /* 0xfffffffc00f08947 */ /* 0x010fea000383ffff */
[----:B------:R-:W-:Y:S05]  /*7ce0*/  BRA `(.L_x_90) ;  /* 0xffffffd800f47947 */ /* 0x000fea000383ffff */
.L_x_102:
[----:B--2---:R2:W4:Y:S02]  /*7cf0*/  SYNCS.PHASECHK.TRANS64.TRYWAIT P0, [R2+URZ+0x30], R107 ;  /* 0x0000306b020075a7 */ /* 0x00452400080011ff */
[----:B----4-:R-:W-:Y:S05]  /*7d00*/  @!P0 NANOSLEEP.SYNCS 0x989680 ;  /* 0x009896800000895d */ /* 0x010fea0003900000 */
[----:B------:R-:W4:Y:S02]  /*7d10*/  @!P0 SYNCS.PHASECHK.TRANS64 P0, [R2+URZ+0x30], R107 ;  /* 0x0000306b020085a7 */ /* 0x000f2400080010ff */
[----:B----4-:R-:W-:Y:S05]  /*7d20*/  @!P0 BRA `(.L_x_102) ;  /* 0xfffffffc00f08947 */ /* 0x010fea000383ffff */
[----:B------:R-:W-:Y:S05]  /*7d30*/  BRA `(.L_x_101) ;  /* 0xffffffe400dc7947 */ /* 0x000fea000383ffff */
        .weak           $__internal_0_$__cuda_sm10x_tcgen05_guardrail_trap_col_being_dealloced_not_returned_by_alloc
        .type           $__internal_0_$__cuda_sm10x_tcgen05_guardrail_trap_col_being_dealloced_not_returned_by_alloc,@function
        .size           $__internal_0_$__cuda_sm10x_tcgen05_guardrail_trap_col_being_dealloced_not_returned_by_alloc,($__internal_1_$__cuda_sm10x_tcgen05_guardrail_trap_phase_invalid_during_alloc - $__internal_0_$__cuda_sm10x_tcgen05_guardrail_trap_col_being_dealloced_not_returned_by_alloc)
$__internal_0_$__cuda_sm10x_tcgen05_guardrail_trap_col_being_dealloced_not_returned_by_alloc:
[----:B------:R-:W-:Y:S05]  /*7d40*/  BPT.TRAP 0x1 ;  /* 0x000000040000795c */ /* 0x000fea0000300000 */
[----:B------:R-:W-:-:S04]  /*7d50*/  HFMA2 R3, -RZ, RZ, 0, 0 ;  /* 0x00000000ff037431 */ /* 0x000fc800000001ff */
[----:B------:R-:W-:Y:S05]  /*7d60*/  RET.REL.NODEC R2 `(_ZN7cutlass13device_kernelINS_4gemm6kernel13GemmUniversalIN4cute5tupleIJiiiiEEENS1_10collective13CollectiveMmaINS1_35MainloopSm100TmaUmmaWarpSpecializedILi3ELi2ELi4ENS5_IJNS4_1CILi1EEESB_SB_EEEEENS5_IJNSA_ILi128EEENSA_ILi64EEESF_EEENS_10bfloat16_tENS5_IJlSB_lEEESH_SI_NS4_8TiledMMAINS4_8MMA_AtomIJNS4_20SM100_MMA_F16BF16_SSISH_SH_fLi128ELi64ELNS4_4UMMA5MajorE0ELSN_0ELNSM_7ScaleInE0ELSO_0EEEEEENS4_6LayoutISC_NS5_IJNSA_ILi0EEESS_SS_EEEEENS5_IJNS4_10UnderscoreESV_SV_EEEEENS4_13SM90_TMA_LOADENS4_14ComposedLayoutINS4_7SwizzleILi3ELi4ELi3EEENS4_18smem_ptr_flag_bitsILi16EEENSR_INS5_IJNSA_ILi8EEESF_EEENS5_IJSF_SB_EEEEEEEvNS4_8identityESY_S18_vS19_EENS_8epilogue10collective18CollectiveEpilogueINS1B_23Sm100TmaWarpSpecializedILi3ELi2ELi32ELb1ELb0EEEJSG_NS5_IJNSR_ISE_SB_EENSR_INSA_ILi32EEESB_EEEEESH_SI_SH_SI_NS1B_6fusion15FusionCallbacksIS1F_NS1K_17LinearCombinationISH_fSH_fLNS_15FloatRoundStyleE2EEESG_S1J_JEEENS4_5SM1004TMEM4LOAD26SM100_TMEM_LOAD_32dp32b32xESY_NSZ_INS10_ILi2ELi4ELi3EEES13_NSR_INS5_IJS14_S1H_EEENS5_IJS1H_SB_EEEEEEENS4_39AutoVectorizingCopyWithAssumedAlignmentILi128EEENS4_14SM90_TMA_STOREES1Y_S20_S20_EEEvvEEEEvNT_6ParamsE) ;  /* 0xffffff8002a47950 */ /* 0x000fea0003c3ffff */
        .weak           $__internal_1_$__cuda_sm10x_tcgen05_guardrail_trap_phase_invalid_during_alloc
        .type           $__internal_1_$__cuda_sm10x_tcgen05_guardrail_trap_phase_invalid_during_alloc,@function
        .size           $__internal_1_$__cuda_sm10x_tcgen05_guardrail_trap_phase_invalid_during_alloc,($__internal_2_$__cuda_sm10x_tcgen05_guardrail_trap_unallocated_columns_being_dealloced - $__internal_1_$__cuda_sm10x_tcgen05_guardrail_trap_phase_invalid_during_alloc)
$__internal_1_$__cuda_sm10x_tcgen05_guardrail_trap_phase_invalid_during_alloc:
[----:B------:R-:W-:Y:S05]  /*7d70*/  BPT.TRAP 0x1 ;  /* 0x000000040000795c */ /* 0x000fea0000300000 */
[----:B------:R-:W-:-:S04]  /*7d80*/  MOV R3, 0x0 ;  /* 0x0000000000037802 */ /* 0x000fc80000000f00 */
[----:B------:R-:W-:Y:S05]  /*7d90*/  RET.REL.NODEC R2 `(_ZN7cutlass13device_kernelINS_4gemm6kernel13GemmUniversalIN4cute5tupleIJiiiiEEENS1_10collective13CollectiveMmaINS1_35MainloopSm100TmaUmmaWarpSpecializedILi3ELi2ELi4ENS5_IJNS4_1CILi1EEESB_SB_EEEEENS5_IJNSA_ILi128EEENSA_ILi64EEESF_EEENS_10bfloat16_tENS5_IJlSB_lEEESH_SI_NS4_8TiledMMAINS4_8MMA_AtomIJNS4_20SM100_MMA_F16BF16_SSISH_SH_fLi128ELi64ELNS4_4UMMA5MajorE0ELSN_0ELNSM_7ScaleInE0ELSO_0EEEEEENS4_6LayoutISC_NS5_IJNSA_ILi0EEESS_SS_EEEEENS5_IJNS4_10UnderscoreESV_SV_EEEEENS4_13SM90_TMA_LOADENS4_14ComposedLayoutINS4_7SwizzleILi3ELi4ELi3EEENS4_18smem_ptr_flag_bitsILi16EEENSR_INS5_IJNSA_ILi8EEESF_EEENS5_IJSF_SB_EEEEEEEvNS4_8identityESY_S18_vS19_EENS_8epilogue10collective18CollectiveEpilogueINS1B_23Sm100TmaWarpSpecializedILi3ELi2ELi32ELb1ELb0EEEJSG_NS5_IJNSR_ISE_SB_EENSR_INSA_ILi32EEESB_EEEEESH_SI_SH_SI_NS1B_6fusion15FusionCallbacksIS1F_NS1K_17LinearCombinationISH_fSH_fLNS_15FloatRoundStyleE2EEESG_S1J_JEEENS4_5SM1004TMEM4LOAD26SM100_TMEM_LOAD_32dp32b32xESY_NSZ_INS10_ILi2ELi4ELi3EEES13_NSR_INS5_IJS14_S1H_EEENS5_IJS1H_SB_EEEEEEENS4_39AutoVectorizingCopyWithAssumedAlignmentILi128EEENS4_14SM90_TMA_STOREES1Y_S20_S20_EEEvvEEEEvNT_6ParamsE) ;  /* 0xffffff8002987950 */ /* 0x000fea0003c3ffff */
        .weak           $__internal_2_$__cuda_sm10x_tcgen05_guardrail_trap_unallocated_columns_being_dealloced
        .type           $__internal_2_$__cuda_sm10x_tcgen05_guardrail_trap_unallocated_columns_being_dealloced,@function
        .size           $__internal_2_$__cuda_sm10x_tcgen05_guardrail_trap_unallocated_columns_being_dealloced,(.L_x_151 - $__internal_2_$__cuda_sm10x_tcgen05_guardrail_trap_unallocated_columns_being_dealloced)
$__internal_2_$__cuda_sm10x_tcgen05_guardrail_trap_unallocated_columns_being_dealloced:
[----:B------:R-:W-:Y:S05]  /*7da0*/  BPT.TRAP 0x1 ;  /* 0x000000040000795c */ /* 0x000fea0000300000 */
[----:B------:R-:W-:-:S04]  /*7db0*/  HFMA2 R3, -RZ, RZ, 0, 0 ;  /* 0x00000000ff037431 */ /* 0x000fc800000001ff */
[----:B------:R-:W-:Y:S05]  /*7dc0*/  RET.REL.NODEC R2 `(_ZN7cutlass13device_kernelINS_4gemm6kernel13GemmUniversalIN4cute5tupleIJiiiiEEENS1_10collective13CollectiveMmaINS1_35MainloopSm100TmaUmmaWarpSpecializedILi3ELi2ELi4ENS5_IJNS4_1CILi1EEESB_SB_EEEEENS5_IJNSA_ILi128EEENSA_ILi64EEESF_EEENS_10bfloat16_tENS5_IJlSB_lEEESH_SI_NS4_8TiledMMAINS4_8MMA_AtomIJNS4_20SM100_MMA_F16BF16_SSISH_SH_fLi128ELi64ELNS4_4UMMA5MajorE0ELSN_0ELNSM_7ScaleInE0ELSO_0EEEEEENS4_6LayoutISC_NS5_IJNSA_ILi0EEESS_SS_EEEEENS5_IJNS4_10UnderscoreESV_SV_EEEEENS4_13SM90_TMA_LOADENS4_14ComposedLayoutINS4_7SwizzleILi3ELi4ELi3EEENS4_18smem_ptr_flag_bitsILi16EEENSR_INS5_IJNSA_ILi8EEESF_EEENS5_IJSF_SB_EEEEEEEvNS4_8identityESY_S18_vS19_EENS_8epilogue10collective18CollectiveEpilogueINS1B_23Sm100TmaWarpSpecializedILi3ELi2ELi32ELb1ELb0EEEJSG_NS5_IJNSR_ISE_SB_EENSR_INSA_ILi32EEESB_EEEEESH_SI_SH_SI_NS1B_6fusion15FusionCallbacksIS1F_NS1K_17LinearCombinationISH_fSH_fLNS_15FloatRoundStyleE2EEESG_S1J_JEEENS4_5SM1004TMEM4LOAD26SM100_TMEM_LOAD_32dp32b32xESY_NSZ_INS10_ILi2ELi4ELi3EEES13_NSR_INS5_IJS14_S1H_EEENS5_IJS1H_SB_EEEEEEENS4_39AutoVectorizingCopyWithAssumedAlignmentILi128EEENS4_14SM90_TMA_STOREES1Y_S20_S20_EEEvvEEEEvNT_6ParamsE) ;  /* 0xffffff80028c7950 */ /* 0x000fea0003c3ffff */
.L_x_150:
[----:B------:R-:W-:-:S00]  /*7dd0*/  BRA `(.L_x_150) ;  /* 0xfffffffc00fc7947 */ /* 0x000fc0000383ffff */
[----:B------:R-:W-:-:S00]  /*7de0*/  NOP ;  /* 0x0000000000007918 */ /* 0x000fc00000000000 */
        /* <DEDUP_REMOVED lines=9> */
.L_x_151:


//--------------------- .nv.global.init           --------------------------
	.section	.nv.global.init,"aw",@progbits
.nv.global.init:
	.type		$str$27,@object
	.size		$str$27,($str$28 - $str$27)
$str$27:
        /*0000*/ 	.byte	0x28, 0x61, 0x64, 0x64, 0x72, 0x65, 0x73, 0x73, 0x20, 0x26, 0x20, 0x6d, 0x61, 0x73, 0x6b, 0x29
        /*0010*/ 	.byte	0x20, 0x3d, 0x3d, 0x20, 0x30, 0x00
	.type		$str$28,@object
	.size		$str$28,($str$26 - $str$28)
$str$28:
        /*0016*/ 	.byte	0x2f, 0x74, 0x6d, 0x70, 0x2f, 0x63, 0x75, 0x74, 0x6c, 0x61, 0x73, 0x73, 0x5f, 0x73, 0x77, 0x65
        /*0026*/ 	.byte	0x65, 0x70, 0x5f, 0x73, 0x72, 0x63, 0x2f, 0x69, 0x6e, 0x63, 0x6c, 0x75, 0x64, 0x65, 0x2f, 0x63
        /*0036*/ 	.byte	0x75, 0x74, 0x65, 0x2f, 0x70, 0x6f, 0x69, 0x6e, 0x74, 0x65, 0x72, 0x5f, 0x66, 0x6c, 0x61, 0x67
        /*0046*/ 	.byte	0x67, 0x65, 0x64, 0x2e, 0x68, 0x70, 0x70, 0x00
	.type		$str$26,@object
	.size		$str$26,($str$25 - $str$26)
$str$26:
        /*004e*/ 	.byte	0x2f, 0x74, 0x6d, 0x70, 0x2f, 0x63, 0x75, 0x74, 0x6c, 0x61, 0x73, 0x73, 0x5f, 0x73, 0x77, 0x65
        /*005e*/ 	.byte	0x65, 0x70, 0x5f, 0x73, 0x72, 0x63, 0x2f, 0x69, 0x6e, 0x63, 0x6c, 0x75, 0x64, 0x65, 0x2f, 0x63
        /*006e*/ 	.byte	0x75, 0x74, 0x65, 0x2f, 0x61, 0x74, 0x6f, 0x6d, 0x2f, 0x63, 0x6f, 0x70, 0x79, 0x5f, 0x74, 0x72
        /*007e*/ 	.byte	0x61, 0x69, 0x74, 0x73, 0x5f, 0x73, 0x6d, 0x31, 0x30, 0x30, 0x2e, 0x68, 0x70, 0x70, 0x00
	.type		$str$25,@object
	.size		$str$25,(__unnamed_1 - $str$25)
$str$25:
        /*008d*/ 	.byte	0x28, 0x28, 0x75, 0x69, 0x6e, 0x74, 0x33, 0x32, 0x5f, 0x74, 0x28, 0x74, 0x68, 0x72, 0x65, 0x61
        /*009d*/ 	.byte	0x64, 0x49, 0x64, 0x78, 0x2e, 0x78, 0x29, 0x20, 0x2f, 0x20, 0x33, 0x32, 0x29, 0x20, 0x25, 0x20
        /*00ad*/ 	.byte	0x34, 0x29, 0x20, 0x3d, 0x3d, 0x20, 0x28, 0x28, 0x28, 0x74, 0x6d, 0x65, 0x6d, 0x5f, 0x61, 0x64
        /*00bd*/ 	.byte	0x64, 0x72, 0x20, 0x3e, 0x3e, 0x20, 0x31, 0x36, 0x29, 0x20, 0x2f, 0x20, 0x33, 0x32, 0x29, 0x20
        /*00cd*/ 	.byte	0x25, 0x20, 0x34, 0x29, 0x00
	.type		__unnamed_1,@object
	.size		__unnamed_1,(__unnamed_2 - __unnamed_1)
__unnamed_1:
        /*00d2*/ 	.byte	0x61, 0x75, 0x74, 0x6f, 0x20, 0x63, 0x75, 0x74, 0x65, 0x3a, 0x3a, 0x61, 0x73, 0x5f, 0x70, 0x6f
        /* <DEDUP_REMOVED lines=24> */
        /*0262*/ 	.byte	0x34, 0x30, 0x39, 0x36, 0x3e, 0x3e, 0x3e, 0x3e, 0x5d, 0x00
	.type		__unnamed_2,@object
	.size		__unnamed_2,(.L_2 - __unnamed_2)
__unnamed_2:
        /* <DEDUP_REMOVED lines=42> */
        /*050c*/ 	.byte	0x3e, 0x3e, 0x5d, 0x00
.L_2:


//--------------------- .nv.shared._ZN7cutlass13device_kernelINS_4gemm6kernel13GemmUniversalIN4cute5tupleIJiiiiEEENS1_10collective13CollectiveMmaINS1_35MainloopSm100TmaUmmaWarpSpecializedILi3ELi2ELi4ENS5_IJNS4_1CILi1EEESB_SB_EEEEENS5_IJNSA_ILi128EEENSA_ILi64EEESF_EEENS_10bfloat16_tENS5_IJlSB_lEEESH_SI_NS4_8TiledMMAINS4_8MMA_AtomIJNS4_20SM100_MMA_F16BF16_SSISH_SH_fLi128ELi64ELNS4_4UMMA5MajorE0ELSN_0ELNSM_7ScaleInE0ELSO_0EEEEEENS4_6LayoutISC_NS5_IJNSA_ILi0EEESS_SS_EEEEENS5_IJNS4_10UnderscoreESV_SV_EEEEENS4_13SM90_TMA_LOADENS4_14ComposedLayoutINS4_7SwizzleILi3ELi4ELi3EEENS4_18smem_ptr_flag_bitsILi16EEENSR_INS5_IJNSA_ILi8EEESF_EEENS5_IJSF_SB_EEEEEEEvNS4_8identityESY_S18_vS19_EENS_8epilogue10collective18CollectiveEpilogueINS1B_23Sm100TmaWarpSpecializedILi3ELi2ELi32ELb1ELb0EEEJSG_NS5_IJNSR_ISE_SB_EENSR_INSA_ILi32EEESB_EEEEESH_SI_SH_SI_NS1B_6fusion15FusionCallbacksIS1F_NS1K_17LinearCombinationISH_fSH_fLNS_15FloatRoundStyleE2EEESG_S1J_JEEENS4_5SM1004TMEM4LOAD26SM100_TMEM_LOAD_32dp32b32xESY_NSZ_INS10_ILi2ELi4ELi3EEES13_NSR_INS5_IJS14_S1H_EEENS5_IJS1H_SB_EEEEEEENS4_39AutoVectorizingCopyWithAssumedAlignmentILi128EEENS4_14SM90_TMA_STOREES1Y_S20_S20_EEEvvEEEEvNT_6ParamsE --------------------------
	.section	.nv.shared._ZN7cutlass13device_kernelINS_4gemm6kernel13GemmUniversalIN4cute5tupleIJiiiiEEENS1_10collective13CollectiveMmaINS1_35MainloopSm100TmaUmmaWarpSpecializedILi3ELi2ELi4ENS5_IJNS4_1CILi1EEESB_SB_EEEEENS5_IJNSA_ILi128EEENSA_ILi64EEESF_EEENS_10bfloat16_tENS5_IJlSB_lEEESH_SI_NS4_8TiledMMAINS4_8MMA_AtomIJNS4_20SM100_MMA_F16BF16_SSISH_SH_fLi128ELi64ELNS4_4UMMA5MajorE0ELSN_0ELNSM_7ScaleInE0ELSO_0EEEEEENS4_6LayoutISC_NS5_IJNSA_ILi0EEESS_SS_EEEEENS5_IJNS4_10UnderscoreESV_SV_EEEEENS4_13SM90_TMA_LOADENS4_14ComposedLayoutINS4_7SwizzleILi3ELi4ELi3EEENS4_18smem_ptr_flag_bitsILi16EEENSR_INS5_IJNSA_ILi8EEESF_EEENS5_IJSF_SB_EEEEEEEvNS4_8identityESY_S18_vS19_EENS_8epilogue10collective18CollectiveEpilogueINS1B_23Sm100TmaWarpSpecializedILi3ELi2ELi32ELb1ELb0EEEJSG_NS5_IJNSR_ISE_SB_EENSR_INSA_ILi32EEESB_EEEEESH_SI_SH_SI_NS1B_6fusion15FusionCallbacksIS1F_NS1K_17LinearCombinationISH_fSH_fLNS_15FloatRoundStyleE2EEESG_S1J_JEEENS4_5SM1004TMEM4LOAD26SM100_TMEM_LOAD_32dp32b32xESY_NSZ_INS10_ILi2ELi4ELi3EEES13_NSR_INS5_IJS14_S1H_EEENS5_IJS1H_SB_EEEEEEENS4_39AutoVectorizingCopyWithAssumedAlignmentILi128EEENS4_14SM90_TMA_STOREES1Y_S20_S20_EEEvvEEEEvNT_6ParamsE,"aw",@nobits
	.sectionflags	@""
	.align	16
	.zero		1024


//--------------------- .nv.shared.reserved.0     --------------------------
	.section	.nv.shared.reserved.0,"aw",@nobits
	.weak		__nv_reservedSMEM_offset_0_alias
	.size		__nv_reservedSMEM_offset_0_alias, 0, 64
	.other		__nv_reservedSMEM_offset_0_alias,@"STO_CUDA_RESERVED_SHARED STV_DEFAULT"
__nv_reservedSMEM_offset_0_alias:
	.zero		0
.nv.shared.reserved.0:
	.zero		64
	.weak		__nv_reservedSMEM_tcgen05_partition
	.type		__nv_reservedSMEM_tcgen05_partition,@object
	.size		__nv_reservedSMEM_tcgen05_partition,(.L_0 - __nv_reservedSMEM_tcgen05_partition)
__nv_reservedSMEM_tcgen05_partition:
	.zero		32
.L_0:


//--------------------- .nv.global                --------------------------
	.section	.nv.global,"aw",@nobits
.nv.global:
	.type		_ZN39_INTERNAL_4496d088_4_k_cu_152c1c0a_71164cute1_E,@object
	.size		_ZN39_INTERNAL_4496d088_4_k_cu_152c1c0a_71164cute1_E,(_ZN39_INTERNAL_4496d088_4_k_cu_152c1c0a_71164cuda3std3__45__cpo6cbeginE - _ZN39_INTERNAL_4496d088_4_k_cu_152c1c0a_71164cute1_E)
_ZN39_INTERNAL_4496d088_4_k_cu_152c1c0a_71164cute1_E:
	.zero		1
	.type		_ZN39_INTERNAL_4496d088_4_k_cu_152c1c0a_71164cuda3std3__45__cpo6cbeginE,@object
	.size		_ZN39_INTERNAL_4496d088_4_k_cu_152c1c0a_71164cuda3std3__45__cpo6cbeginE,(_ZN39_INTERNAL_4496d088_4_k_cu_152c1c0a_71164cuda3std3__48in_placeE - _ZN39_INTERNAL_4496d088_4_k_cu_152c1c0a_71164cuda3std3__45__cpo6cbeginE)
_ZN39_INTERNAL_4496d088_4_k_cu_152c1c0a_71164cuda3std3__45__cpo6cbeginE:
	.zero		1
	.type		_ZN39_INTERNAL_4496d088_4_k_cu_152c1c0a_71164cuda3std3__48in_placeE,@object
	.size		_ZN39_INTERNAL_4496d088_4_k_cu_152c1c0a_71164cuda3std3__48in_placeE,(_ZN39_INTERNAL_4496d088_4_k_cu_152c1c0a_71164cuda3std6ranges3__45__cpo9iter_moveE - _ZN39_INTERNAL_4496d088_4_k_cu_152c1c0a_71164cuda3std3__48in_placeE)
_ZN39_INTERNAL_4496d088_4_k_cu_152c1c0a_71164cuda3std3__48in_placeE:
	.zero		1
	.type		_ZN39_INTERNAL_4496d088_4_k_cu_152c1c0a_71164cuda3std6ranges3__45__cpo9iter_moveE,@object
	.size		_ZN39_INTERNAL_4496d088_4_k_cu_152c1c0a_71164cuda3std6ranges3__45__cpo9iter_moveE,(_ZN39_INTERNAL_4496d088_4_k_cu_152c1c0a_71164cuda3std3__45__cpo5beginE - _ZN39_INTERNAL_4496d088_4_k_cu_152c1c0a_71164cuda3std6ranges3__45__cpo9iter_moveE)
_ZN39_INTERNAL_4496d088_4_k_cu_152c1c0a_71164cuda3std6ranges3__45__cpo9iter_moveE:
	.zero		1
	.type		_ZN39_INTERNAL_4496d088_4_k_cu_152c1c0a_71164cuda3std3__45__cpo5beginE,@object
	.size		_ZN39_INTERNAL_4496d088_4_k_cu_152c1c0a_71164cuda3std3__45__cpo5beginE,(_ZN39_INTERNAL_4496d088_4_k_cu_152c1c0a_71164cuda3std3__441_GLOBAL__N__4496d088_4_k_cu_152c1c0a_71166ignoreE - _ZN39_INTERNAL_4496d088_4_k_cu_152c1c0a_71164cuda3std3__45__cpo5beginE)
_ZN39_INTERNAL_4496d088_4_k_cu_152c1c0a_71164cuda3std3__45__cpo5beginE:
	.zero		1
	.type		_ZN39_INTERNAL_4496d088_4_k_cu_152c1c0a_71164cuda3std3__441_GLOBAL__N__4496d088_4_k_cu_152c1c0a_71166ignoreE,@object
	.size		_ZN39_INTERNAL_4496d088_4_k_cu_152c1c0a_71164cuda3std3__441_GLOBAL__N__4496d088_4_k_cu_152c1c0a_71166ignoreE,(_ZN39_INTERNAL_4496d088_4_k_cu_152c1c0a_71164cute7productE - _ZN39_INTERNAL_4496d088_4_k_cu_152c1c0a_71164cuda3std3__441_GLOBAL__N__4496d088_4_k_cu_152c1c0a_71166ignoreE)
_ZN39_INTERNAL_4496d088_4_k_cu_152c1c0a_71164cuda3std3__441_GLOBAL__N__4496d088_4_k_cu_152c1c0a_71166ignoreE:
	.zero		1
	.type		_ZN39_INTERNAL_4496d088_4_k_cu_152c1c0a_71164cute7productE,@object
	.size		_ZN39_INTERNAL_4496d088_4_k_cu_152c1c0a_71164cute7productE,(_ZN39_INTERNAL_4496d088_4_k_cu_152c1c0a_71164cuda3std3__45__cpo3endE - _ZN39_INTERNAL_4496d088_4_k_cu_152c1c0a_71164cute7productE)
_ZN39_INTERNAL_4496d088_4_k_cu_152c1c0a_71164cute7productE:
	.zero		1
	.type		_ZN39_INTERNAL_4496d088_4_k_cu_152c1c0a_71164cuda3std3__45__cpo3endE,@object
	.size		_ZN39_INTERNAL_4496d088_4_k_cu_152c1c0a_71164cuda3std3__45__cpo3endE,(_ZN39_INTERNAL_4496d088_4_k_cu_152c1c0a_71164cuda3std3__419piecewise_constructE - _ZN39_INTERNAL_4496d088_4_k_cu_152c1c0a_71164cuda3std3__45__cpo3endE)
_ZN39_INTERNAL_4496d088_4_k_cu_152c1c0a_71164cuda3std3__45__cpo3endE:
	.zero		1
	.type		_ZN39_INTERNAL_4496d088_4_k_cu_152c1c0a_71164cuda3std3__419piecewise_constructE,@object
	.size		_ZN39_INTERNAL_4496d088_4_k_cu_152c1c0a_71164cuda3std3__419piecewise_constructE,(_ZN39_INTERNAL_4496d088_4_k_cu_152c1c0a_71164cuda3std3__45__cpo4cendE - _ZN39_INTERNAL_4496d088_4_k_cu_152c1c0a_71164cuda3std3__419piecewise_constructE)
_ZN39_INTERNAL_4496d088_4_k_cu_152c1c0a_71164cuda3std3__419piecewise_constructE:
	.zero		1
	.type		_ZN39_INTERNAL_4496d088_4_k_cu_152c1c0a_71164cuda3std3__45__cpo4cendE,@object
	.size		_ZN39_INTERNAL_4496d088_4_k_cu_152c1c0a_71164cuda3std3__45__cpo4cendE,(_ZN39_INTERNAL_4496d088_4_k_cu_152c1c0a_71164cuda3std6ranges3__45__cpo4swapE - _ZN39_INTERNAL_4496d088_4_k_cu_152c1c0a_71164cuda3std3__45__cpo4cendE)
_ZN39_INTERNAL_4496d088_4_k_cu_152c1c0a_71164cuda3std3__45__cpo4cendE:
	.zero		1
	.type		_ZN39_INTERNAL_4496d088_4_k_cu_152c1c0a_71164cuda3std6ranges3__45__cpo4swapE,@object
	.size		_ZN39_INTERNAL_4496d088_4_k_cu_152c1c0a_71164cuda3std6ranges3__45__cpo4swapE,(.L_10 - _ZN39_INTERNAL_4496d088_4_k_cu_152c1c0a_71164cuda3std6ranges3__45__cpo4swapE)
_ZN39_INTERNAL_4496d088_4_k_cu_152c1c0a_71164cuda3std6ranges3__45__cpo4swapE:
	.zero		1
.L_10:


//--------------------- .nv.constant0._ZN7cutlass13device_kernelINS_4gemm6kernel13GemmUniversalIN4cute5tupleIJiiiiEEENS1_10collective13CollectiveMmaINS1_35MainloopSm100TmaUmmaWarpSpecializedILi3ELi2ELi4ENS5_IJNS4_1CILi1EEESB_SB_EEEEENS5_IJNSA_ILi128EEENSA_ILi64EEESF_EEENS_10bfloat16_tENS5_IJlSB_lEEESH_SI_NS4_8TiledMMAINS4_8MMA_AtomIJNS4_20SM100_MMA_F16BF16_SSISH_SH_fLi128ELi64ELNS4_4UMMA5MajorE0ELSN_0ELNSM_7ScaleInE0ELSO_0EEEEEENS4_6LayoutISC_NS5_IJNSA_ILi0EEESS_SS_EEEEENS5_IJNS4_10UnderscoreESV_SV_EEEEENS4_13SM90_TMA_LOADENS4_14ComposedLayoutINS4_7SwizzleILi3ELi4ELi3EEENS4_18smem_ptr_flag_bitsILi16EEENSR_INS5_IJNSA_ILi8EEESF_EEENS5_IJSF_SB_EEEEEEEvNS4_8identityESY_S18_vS19_EENS_8epilogue10collective18CollectiveEpilogueINS1B_23Sm100TmaWarpSpecializedILi3ELi2ELi32ELb1ELb0EEEJSG_NS5_IJNSR_ISE_SB_EENSR_INSA_ILi32EEESB_EEEEESH_SI_SH_SI_NS1B_6fusion15FusionCallbacksIS1F_NS1K_17LinearCombinationISH_fSH_fLNS_15FloatRoundStyleE2EEESG_S1J_JEEENS4_5SM1004TMEM4LOAD26SM100_TMEM_LOAD_32dp32b32xESY_NSZ_INS10_ILi2ELi4ELi3EEES13_NSR_INS5_IJS14_S1H_EEENS5_IJS1H_SB_EEEEEEENS4_39AutoVectorizingCopyWithAssumedAlignmentILi128EEENS4_14SM90_TMA_STOREES1Y_S20_S20_EEEvvEEEEvNT_6ParamsE --------------------------
	.section	.nv.constant0._ZN7cutlass13device_kernelINS_4gemm6kernel13GemmUniversalIN4cute5tupleIJiiiiEEENS1_10collective13CollectiveMmaINS1_35MainloopSm100TmaUmmaWarpSpecializedILi3ELi2ELi4ENS5_IJNS4_1CILi1EEESB_SB_EEEEENS5_IJNSA_ILi128EEENSA_ILi64EEESF_EEENS_10bfloat16_tENS5_IJlSB_lEEESH_SI_NS4_8TiledMMAINS4_8MMA_AtomIJNS4_20SM100_MMA_F16BF16_SSISH_SH_fLi128ELi64ELNS4_4UMMA5MajorE0ELSN_0ELNSM_7ScaleInE0ELSO_0EEEEEENS4_6LayoutISC_NS5_IJNSA_ILi0EEESS_SS_EEEEENS5_IJNS4_10UnderscoreESV_SV_EEEEENS4_13SM90_TMA_LOADENS4_14ComposedLayoutINS4_7SwizzleILi3ELi4ELi3EEENS4_18smem_ptr_flag_bitsILi16EEENSR_INS5_IJNSA_ILi8EEESF_EEENS5_IJSF_SB_EEEEEEEvNS4_8identityESY_S18_vS19_EENS_8epilogue10collective18CollectiveEpilogueINS1B_23Sm100TmaWarpSpecializedILi3ELi2ELi32ELb1ELb0EEEJSG_NS5_IJNSR_ISE_SB_EENSR_INSA_ILi32EEESB_EEEEESH_SI_SH_SI_NS1B_6fusion15FusionCallbacksIS1F_NS1K_17LinearCombinationISH_fSH_fLNS_15FloatRoundStyleE2EEESG_S1J_JEEENS4_5SM1004TMEM4LOAD26SM100_TMEM_LOAD_32dp32b32xESY_NSZ_INS10_ILi2ELi4ELi3EEES13_NSR_INS5_IJS14_S1H_EEENS5_IJS1H_SB_EEEEEEENS4_39AutoVectorizingCopyWithAssumedAlignmentILi128EEENS4_14SM90_TMA_STOREES1Y_S20_S20_EEEvvEEEEvNT_6ParamsE,"a",@progbits
	.sectionflags	@""
	.align	4
.nv.constant0._ZN7cutlass13device_kernelINS_4gemm6kernel13GemmUniversalIN4cute5tupleIJiiiiEEENS1_10collective13CollectiveMmaINS1_35MainloopSm100TmaUmmaWarpSpecializedILi3ELi2ELi4ENS5_IJNS4_1CILi1EEESB_SB_EEEEENS5_IJNSA_ILi128EEENSA_ILi64EEESF_EEENS_10bfloat16_tENS5_IJlSB_lEEESH_SI_NS4_8TiledMMAINS4_8MMA_AtomIJNS4_20SM100_MMA_F16BF16_SSISH_SH_fLi128ELi64ELNS4_4UMMA5MajorE0ELSN_0ELNSM_7ScaleInE0ELSO_0EEEEEENS4_6LayoutISC_NS5_IJNSA_ILi0EEESS_SS_EEEEENS5_IJNS4_10UnderscoreESV_SV_EEEEENS4_13SM90_TMA_LOADENS4_14ComposedLayoutINS4_7SwizzleILi3ELi4ELi3EEENS4_18smem_ptr_flag_bitsILi16EEENSR_INS5_IJNSA_ILi8EEESF_EEENS5_IJSF_SB_EEEEEEEvNS4_8identityESY_S18_vS19_EENS_8epilogue10collective18CollectiveEpilogueINS1B_23Sm100TmaWarpSpecializedILi3ELi2ELi32ELb1ELb0EEEJSG_NS5_IJNSR_ISE_SB_EENSR_INSA_ILi32EEESB_EEEEESH_SI_SH_SI_NS1B_6fusion15FusionCallbacksIS1F_NS1K_17LinearCombinationISH_fSH_fLNS_15FloatRoundStyleE2EEESG_S1J_JEEENS4_5SM1004TMEM4LOAD26SM100_TMEM_LOAD_32dp32b32xESY_NSZ_INS10_ILi2ELi4ELi3EEES13_NSR_INS5_IJS14_S1H_EEENS5_IJS1H_SB_EEEEEEENS4_39AutoVectorizingCopyWithAssumedAlignmentILi128EEENS4_14SM90_TMA_STOREES1Y_S20_S20_EEEvvEEEEvNT_6ParamsE:
	.zero		2944


//--------------------- SYMBOLS --------------------------

	.type		.nv.reservedSmem.offset0,@object
	.size		.nv.reservedSmem.offset0,0x4
	.type		.nv.reservedSmem.cap,@object
	.size		.nv.reservedSmem.cap,0x4
	.type		__assertfail,@function
